	.headerflags	@"EF_CUDA_TEXMODE_UNIFIED EF_CUDA_64BIT_ADDRESS EF_CUDA_ACCELERATORS EF_CUDA_SM90 EF_CUDA_VIRTUAL_SM(EF_CUDA_SM90)"
	.elftype	@"ET_EXEC"


//--------------------- .nv.info                  --------------------------
	.section	.nv.info,"",@"SHT_CUDA_INFO"
	.align	4


	//----- nvinfo : EIATTR_REGCOUNT
	.align		4
        /*0000*/ 	.byte	0x04, 0x2f
        /*0002*/ 	.short	(.L_1 - .L_0)
	.align		4
.L_0:
        /*0004*/ 	.word	index@(triton_red_fused__unsafe_index_add_convolution_native_group_norm_32)
        /*0008*/ 	.word	0x0000006e


	//----- nvinfo : EIATTR_MIN_STACK_SIZE
	.align		4
.L_1:
        /*000c*/ 	.byte	0x04, 0x12
        /*000e*/ 	.short	(.L_3 - .L_2)
	.align		4
.L_2:
        /*0010*/ 	.word	index@(triton_red_fused__unsafe_index_add_convolution_native_group_norm_32)
        /*0014*/ 	.word	0x00000000


	//----- nvinfo : EIATTR_FRAME_SIZE
	.align		4
.L_3:
        /*0018*/ 	.byte	0x04, 0x11
        /*001a*/ 	.short	(.L_5 - .L_4)
	.align		4
.L_4:
        /*001c*/ 	.word	index@(triton_red_fused__unsafe_index_add_convolution_native_group_norm_32)
        /*0020*/ 	.word	0x00000000


	//----- nvinfo : EIATTR_MIN_STACK_SIZE
	.align		4
.L_5:
        /*0024*/ 	.byte	0x04, 0x12
        /*0026*/ 	.short	(.L_7 - .L_6)
	.align		4
.L_6:
        /*0028*/ 	.word	index@(triton_red_fused__unsafe_index_add_convolution_native_group_norm_32)
        /*002c*/ 	.word	0x00000000
.L_7:


//--------------------- .nv.info.triton_red_fused__unsafe_index_add_convolution_native_group_norm_32 --------------------------
	.section	.nv.info.triton_red_fused__unsafe_index_add_convolution_native_group_norm_32,"",@"SHT_CUDA_INFO"
	.sectionflags	@""
	.align	4


	//----- nvinfo : EIATTR_CUDA_API_VERSION
	.align		4
        /*0000*/ 	.byte	0x04, 0x37
        /*0002*/ 	.short	(.L_9 - .L_8)
.L_8:
        /*0004*/ 	.word	0x0000007c


	//----- nvinfo : EIATTR_KPARAM_INFO
	.align		4
.L_9:
        /*0008*/ 	.byte	0x04, 0x17
        /*000a*/ 	.short	(.L_11 - .L_10)
.L_10:
        /*000c*/ 	.word	0x00000000
        /*0010*/ 	.short	0x0009
        /*0012*/ 	.short	0x0044
        /*0014*/ 	.byte	0x00, 0xf0, 0x11, 0x00


	//----- nvinfo : EIATTR_KPARAM_INFO
	.align		4
.L_11:
        /*0018*/ 	.byte	0x04, 0x17
        /*001a*/ 	.short	(.L_13 - .L_12)
.L_12:
        /*001c*/ 	.word	0x00000000
        /*0020*/ 	.short	0x0008
        /*0022*/ 	.short	0x0040
        /*0024*/ 	.byte	0x00, 0xf0, 0x11, 0x00


	//----- nvinfo : EIATTR_KPARAM_INFO
	.align		4
.L_13:
        /*0028*/ 	.byte	0x04, 0x17
        /*002a*/ 	.short	(.L_15 - .L_14)
.L_14:
        /*002c*/ 	.word	0x00000000
        /*0030*/ 	.short	0x0007
        /*0032*/ 	.short	0x0038
        /*0034*/ 	.byte	0x00, 0xf4, 0x21, 0x00


	//----- nvinfo : EIATTR_KPARAM_INFO
	.align		4
.L_15:
        /*0038*/ 	.byte	0x04, 0x17
        /*003a*/ 	.short	(.L_17 - .L_16)
.L_16:
        /*003c*/ 	.word	0x00000000
        /*0040*/ 	.short	0x0006
        /*0042*/ 	.short	0x0030
        /*0044*/ 	.byte	0x00, 0xf4, 0x21, 0x00


	//----- nvinfo : EIATTR_KPARAM_INFO
	.align		4
.L_17:
        /*0048*/ 	.byte	0x04, 0x17
        /*004a*/ 	.short	(.L_19 - .L_18)
.L_18:
        /*004c*/ 	.word	0x00000000
        /*0050*/ 	.short	0x0005
        /*0052*/ 	.short	0x0028
        /*0054*/ 	.byte	0x00, 0xf4, 0x21, 0x00


	//----- nvinfo : EIATTR_KPARAM_INFO
	.align		4
.L_19:
        /*0058*/ 	.byte	0x04, 0x17
        /*005a*/ 	.short	(.L_21 - .L_20)
.L_20:
        /*005c*/ 	.word	0x00000000
        /*0060*/ 	.short	0x0004
        /*0062*/ 	.short	0x0020
        /*0064*/ 	.byte	0x00, 0xf4, 0x21, 0x00


	//----- nvinfo : EIATTR_KPARAM_INFO
	.align		4
.L_21:
        /*0068*/ 	.byte	0x04, 0x17
        /*006a*/ 	.short	(.L_23 - .L_22)
.L_22:
        /*006c*/ 	.word	0x00000000
        /*0070*/ 	.short	0x0003
        /*0072*/ 	.short	0x0018
        /*0074*/ 	.byte	0x00, 0xf4, 0x21, 0x00


	//----- nvinfo : EIATTR_KPARAM_INFO
	.align		4
.L_23:
        /*0078*/ 	.byte	0x04, 0x17
        /*007a*/ 	.short	(.L_25 - .L_24)
.L_24:
        /*007c*/ 	.word	0x00000000
        /*0080*/ 	.short	0x0002
        /*0082*/ 	.short	0x0010
        /*0084*/ 	.byte	0x00, 0xf4, 0x21, 0x00


	//----- nvinfo : EIATTR_KPARAM_INFO
	.align		4
.L_25:
        /*0088*/ 	.byte	0x04, 0x17
        /*008a*/ 	.short	(.L_27 - .L_26)
.L_26:
        /*008c*/ 	.word	0x00000000
        /*0090*/ 	.short	0x0001
        /*0092*/ 	.short	0x0008
        /*0094*/ 	.byte	0x00, 0xf4, 0x21, 0x00


	//----- nvinfo : EIATTR_KPARAM_INFO
	.align		4
.L_27:
        /*0098*/ 	.byte	0x04, 0x17
        /*009a*/ 	.short	(.L_29 - .L_28)
.L_28:
        /*009c*/ 	.word	0x00000000
        /*00a0*/ 	.short	0x0000
        /*00a2*/ 	.short	0x0000
        /*00a4*/ 	.byte	0x00, 0xf4, 0x21, 0x00


	//----- nvinfo : EIATTR_SPARSE_MMA_MASK
	.align		4
.L_29:
        /*00a8*/ 	.byte	0x03, 0x50
        /*00aa*/ 	.short	0x0000


	//----- nvinfo : EIATTR_MAXREG_COUNT
	.align		4
        /*00ac*/ 	.byte	0x03, 0x1b
        /*00ae*/ 	.short	0x0080


	//----- nvinfo : EIATTR_COOP_GROUP_MASK_REGIDS
	.align		4
        /*00b0*/ 	.byte	0x04, 0x29
        /*00b2*/ 	.short	(.L_31 - .L_30)


	//   ....[0]....
.L_30:
        /*00b4*/ 	.word	0xffffffff


	//   ....[1]....
        /*00b8*/ 	.word	0xffffffff


	//   ....[2]....
        /*00bc*/ 	.word	0xffffffff


	//   ....[3]....
        /*00c0*/ 	.word	0xffffffff


	//   ....[4]....
        /*00c4*/ 	.word	0xffffffff


	//   ....[5]....
        /*00c8*/ 	.word	0xffffffff


	//   ....[6]....
        /*00cc*/ 	.word	0xffffffff


	//   ....[7]....
        /*00d0*/ 	.word	0xffffffff


	//   ....[8]....
        /*00d4*/ 	.word	0xffffffff


	//----- nvinfo : EIATTR_COOP_GROUP_INSTR_OFFSETS
	.align		4
.L_31:
        /*00d8*/ 	.byte	0x04, 0x28
        /*00da*/ 	.short	(.L_33 - .L_32)


	//   ....[0]....
.L_32:
        /*00dc*/ 	.word	0x00003410


	//   ....[1]....
        /*00e0*/ 	.word	0x00003420


	//   ....[2]....
        /*00e4*/ 	.word	0x00003430


	//   ....[3]....
        /*00e8*/ 	.word	0x00003470


	//   ....[4]....
        /*00ec*/ 	.word	0x000035d0


	//   ....[5]....
        /*00f0*/ 	.word	0x00003600


	//   ....[6]....
        /*00f4*/ 	.word	0x00003630


	//   ....[7]....
        /*00f8*/ 	.word	0x00003700


	//   ....[8]....
        /*00fc*/ 	.word	0x00003750


	//----- nvinfo : EIATTR_EXIT_INSTR_OFFSETS
	.align		4
.L_33:
        /*0100*/ 	.byte	0x04, 0x1c
        /*0102*/ 	.short	(.L_35 - .L_34)


	//   ....[0]....
.L_34:
        /*0104*/ 	.word	0x000038e0


	//   ....[1]....
        /*0108*/ 	.word	0x00003930


	//----- nvinfo : EIATTR_REQNTID
	.align		4
.L_35:
        /*010c*/ 	.byte	0x04, 0x10
        /*010e*/ 	.short	(.L_37 - .L_36)
.L_36:
        /*0110*/ 	.word	0x00000200
        /*0114*/ 	.word	0x00000001
        /*0118*/ 	.word	0x00000001


	//----- nvinfo : EIATTR_CBANK_PARAM_SIZE
	.align		4
.L_37:
        /*011c*/ 	.byte	0x03, 0x19
        /*011e*/ 	.short	0x0048


	//----- nvinfo : EIATTR_PARAM_CBANK
	.align		4
        /*0120*/ 	.byte	0x04, 0x0a
        /*0122*/ 	.short	(.L_39 - .L_38)
	.align		4
.L_38:
        /*0124*/ 	.word	index@(.nv.constant0.triton_red_fused__unsafe_index_add_convolution_native_group_norm_32)
        /*0128*/ 	.short	0x0210
        /*012a*/ 	.short	0x0048


	//----- nvinfo : EIATTR_SW_WAR
	.align		4
.L_39:
        /*012c*/ 	.byte	0x04, 0x36
        /*012e*/ 	.short	(.L_41 - .L_40)
.L_40:
        /*0130*/ 	.word	0x00000008
.L_41:


//--------------------- .nv.callgraph             --------------------------
	.section	.nv.callgraph,"",@"SHT_CUDA_CALLGRAPH"
	.align	4
	.sectionentsize	8
	.align		4
        /*0000*/ 	.word	0x00000000
	.align		4
        /*0004*/ 	.word	0xffffffff
	.align		4
        /*0008*/ 	.word	0x00000000
	.align		4
        /*000c*/ 	.word	0xfffffffe
	.align		4
        /*0010*/ 	.word	0x00000000
	.align		4
        /*0014*/ 	.word	0xfffffffd
	.align		4
        /*0018*/ 	.word	0x00000000
	.align		4
        /*001c*/ 	.word	0xfffffffc


//--------------------- .text.triton_red_fused__unsafe_index_add_convolution_native_group_norm_32 --------------------------
	.section	.text.triton_red_fused__unsafe_index_add_convolution_native_group_norm_32,"ax",@progbits
	.sectionflags	@"SHF_BARRIERS=1"
	.align	128
        .global         triton_red_fused__unsafe_index_add_convolution_native_group_norm_32
        .type           triton_red_fused__unsafe_index_add_convolution_native_group_norm_32,@function
        .size           triton_red_fused__unsafe_index_add_convolution_native_group_norm_32,(.L_x_3 - triton_red_fused__unsafe_index_add_convolution_native_group_norm_32)
        .other          triton_red_fused__unsafe_index_add_convolution_native_group_norm_32,@"STO_CUDA_ENTRY STV_DEFAULT"
triton_red_fused__unsafe_index_add_convolution_native_group_norm_32:
.text.triton_red_fused__unsafe_index_add_convolution_native_group_norm_32:
[----:B------:R-:W0:Y:S02]  /*0000*/  LDC R1, c[0x0][0x28] ;  /* 0x00000a00ff017b82 */ /* 0x000e240000000800 */
[----:B------:R-:W1:Y:S01]  /*0010*/  S2R R0, SR_CTAID.X ;  /* 0x0000000000007919 */ /* 0x000e620000002500 */
[----:B------:R-:W2:Y:S01]  /*0020*/  LDC.64 R2, c[0x0][0x220] ;  /* 0x00008800ff027b82 */ /* 0x000ea20000000a00 */
[----:B------:R-:W-:Y:S01]  /*0030*/  IMAD.MOV.U32 R63, RZ, RZ, RZ ;  /* 0x000000ffff3f7224 */ /* 0x000fe200078e00ff */
[----:B------:R-:W-:Y:S01]  /*0040*/  ULDC.64 UR12, c[0x0][0x208] ;  /* 0x00008200000c7ab9 */ /* 0x000fe20000000a00 */
[----:B------:R-:W3:Y:S05]  /*0050*/  S2R R77, SR_TID.X ;  /* 0x00000000004d7919 */ /* 0x000eea0000002100 */
[----:B------:R-:W4:Y:S01]  /*0060*/  S2UR UR5, SR_CgaCtaId ;  /* 0x00000000000579c3 */ /* 0x000f220000008800 */
[----:B------:R-:W-:Y:S01]  /*0070*/  UMOV UR4, 0x400 ;  /* 0x0000040000047882 */ /* 0x000fe20000000000 */
[----:B------:R-:W-:-:S02]  /*0080*/  CS2R R92, SRZ ;  /* 0x00000000005c7805 */ /* 0x000fc4000001ff00 */
[----:B------:R-:W-:Y:S02]  /*0090*/  CS2R R82, SRZ ;  /* 0x0000000000527805 */ /* 0x000fe4000001ff00 */
[----:B------:R-:W-:Y:S02]  /*00a0*/  CS2R R84, SRZ ;  /* 0x0000000000547805 */ /* 0x000fe4000001ff00 */
[----:B------:R-:W-:Y:S02]  /*00b0*/  CS2R R86, SRZ ;  /* 0x0000000000567805 */ /* 0x000fe4000001ff00 */
[----:B------:R-:W-:Y:S02]  /*00c0*/  CS2R R88, SRZ ;  /* 0x0000000000587805 */ /* 0x000fe4000001ff00 */
[----:B------:R-:W-:Y:S02]  /*00d0*/  CS2R R90, SRZ ;  /* 0x00000000005a7805 */ /* 0x000fe4000001ff00 */
[----:B------:R-:W-:Y:S01]  /*00e0*/  CS2R R60, SRZ ;  /* 0x00000000003c7805 */ /* 0x000fe2000001ff00 */
[----:B------:R-:W-:Y:S01]  /*00f0*/  IMAD.MOV.U32 R104, RZ, RZ, RZ ;  /* 0x000000ffff687224 */ /* 0x000fe200078e00ff */
[----:B------:R-:W-:-:S02]  /*0100*/  CS2R R94, SRZ ;  /* 0x00000000005e7805 */ /* 0x000fc4000001ff00 */
[----:B------:R-:W-:Y:S02]  /*0110*/  CS2R R96, SRZ ;  /* 0x0000000000607805 */ /* 0x000fe4000001ff00 */
[----:B------:R-:W-:Y:S01]  /*0120*/  CS2R R98, SRZ ;  /* 0x0000000000627805 */ /* 0x000fe2000001ff00 */
[----:B------:R-:W-:Y:S01]  /*0130*/  IMAD.MOV.U32 R100, RZ, RZ, RZ ;  /* 0x000000ffff647224 */ /* 0x000fe200078e00ff */
[----:B------:R-:W-:Y:S01]  /*0140*/  UMOV UR7, 0xffffffc0 ;  /* 0xffffffc000077882 */ /* 0x000fe20000000000 */
[----:B------:R-:W-:Y:S01]  /*0150*/  UMOV UR6, 0xffffffff ;  /* 0xffffffff00067882 */ /* 0x000fe20000000000 */
[----:B------:R-:W-:Y:S01]  /*0160*/  ULDC.64 UR14, c[0x0][0x210] ;  /* 0x00008400000e7ab9 */ /* 0x000fe20000000a00 */
[----:B------:R-:W-:Y:S01]  /*0170*/  ULDC.64 UR16, c[0x0][0x230] ;  /* 0x00008c0000107ab9 */ /* 0x000fe20000000a00 */
[----:B------:R-:W-:Y:S01]  /*0180*/  ULDC.64 UR18, c[0x0][0x228] ;  /* 0x00008a0000127ab9 */ /* 0x000fe20000000a00 */
[----:B------:R-:W-:Y:S01]  /*0190*/  ULDC.64 UR20, c[0x0][0x210] ;  /* 0x0000840000147ab9 */ /* 0x000fe20000000a00 */
[----:B------:R-:W-:Y:S01]  /*01a0*/  ULDC.64 UR22, c[0x0][0x218] ;  /* 0x0000860000167ab9 */ /* 0x000fe20000000a00 */
[----:B-1----:R-:W-:-:S05]  /*01b0*/  IMAD.SHL.U32 R0, R0, 0x40, RZ ;  /* 0x0000004000007824 */ /* 0x002fca00078e00ff */
[----:B---3--:R-:W-:-:S04]  /*01c0*/  LOP3.LUT R62, R0, 0x3f, R77, 0xf8, !PT ;  /* 0x0000003f003e7812 */ /* 0x008fc800078ef84d */
[----:B------:R-:W-:Y:S02]  /*01d0*/  SHF.R.S32.HI R5, RZ, 0x1f, R62 ;  /* 0x0000001fff057819 */ /* 0x000fe4000001143e */
[----:B------:R-:W-:Y:S02]  /*01e0*/  ISETP.GE.AND P0, PT, R62, 0x400, PT ;  /* 0x000004003e00780c */ /* 0x000fe40003f06270 */
[----:B------:R-:W-:-:S04]  /*01f0*/  LEA.HI R5, R5, R62, RZ, 0x2 ;  /* 0x0000003e05057211 */ /* 0x000fc800078f10ff */
[--C-:B------:R-:W-:Y:S02]  /*0200*/  SHF.R.S32.HI R4, RZ, 0x2, R5.reuse ;  /* 0x00000002ff047819 */ /* 0x100fe40000011405 */
[----:B------:R-:W-:-:S04]  /*0210*/  SHF.R.S32.HI R7, RZ, 0x1f, R5 ;  /* 0x0000001fff077819 */ /* 0x000fc80000011405 */
[----:B------:R-:W-:-:S04]  /*0220*/  LEA.HI R7, R7, R4, RZ, 0x6 ;  /* 0x0000000407077211 */ /* 0x000fc800078f30ff */
[----:B------:R-:W-:Y:S02]  /*0230*/  LOP3.LUT R7, R7, 0xffffffc0, RZ, 0xc0, !PT ;  /* 0xffffffc007077812 */ /* 0x000fe400078ec0ff */
[----:B------:R-:W-:-:S03]  /*0240*/  SHF.R.U32.HI R64, RZ, 0x6, R77 ;  /* 0x00000006ff407819 */ /* 0x000fc6000001164d */
[----:B------:R-:W-:Y:S01]  /*0250*/  IMAD.IADD R7, R4, 0x1, -R7 ;  /* 0x0000000104077824 */ /* 0x000fe200078e0a07 */
[----:B------:R-:W-:Y:S02]  /*0260*/  LOP3.LUT R6, R77, 0x100, RZ, 0xc0, !PT ;  /* 0x000001004d067812 */ /* 0x000fe400078ec0ff */
[----:B------:R-:W-:Y:S01]  /*0270*/  SGXT.U32 R64, R64, 0x1 ;  /* 0x000000014040781a */ /* 0x000fe20000000000 */
[----:B--2---:R-:W-:Y:S01]  /*0280*/  IMAD.WIDE R2, R7, 0x4, R2 ;  /* 0x0000000407027825 */ /* 0x004fe200078e0202 */
[--C-:B------:R-:W-:Y:S02]  /*0290*/  SHF.R.U32.HI R7, RZ, 0x6, R77.reuse ;  /* 0x00000006ff077819 */ /* 0x100fe4000001164d */
[--C-:B------:R-:W-:Y:S02]  /*02a0*/  SHF.R.U32.HI R9, RZ, 0x6, R6.reuse ;  /* 0x00000006ff097819 */ /* 0x100fe40000011606 */
[----:B------:R-:W-:Y:S01]  /*02b0*/  SHF.R.U32.HI R10, RZ, 0x4, R77 ;  /* 0x00000004ff0a7819 */ /* 0x000fe2000001164d */
[----:B------:R1:W5:Y:S01]  /*02c0*/  @!P0 LDG.E.EL R63, desc[UR12][R2.64] ;  /* 0x0000000c023f8981 */ /* 0x000362000c2e1900 */
[----:B------:R-:W-:Y:S01]  /*02d0*/  LOP3.LUT R8, R64, 0x2, R7, 0xf8, !PT ;  /* 0x0000000240087812 */ /* 0x000fe200078ef807 */
[----:B----4-:R-:W-:Y:S01]  /*02e0*/  UPRMT UR4, UR5, 0x654, UR4 ;  /* 0x0000065405047896 */ /* 0x010fe20008000004 */
[----:B------:R-:W-:Y:S01]  /*02f0*/  LOP3.LUT R7, R9, 0x2, R7, 0xf8, !PT ;  /* 0x0000000209077812 */ /* 0x000fe200078ef807 */
[----:B------:R-:W-:Y:S01]  /*0300*/  IMAD.SHL.U32 R4, R4, 0x1000, RZ ;  /* 0x0000100004047824 */ /* 0x000fe200078e00ff */
[----:B------:R-:W-:-:S02]  /*0310*/  SHF.R.U32.HI R6, RZ, 0x4, R6 ;  /* 0x00000004ff067819 */ /* 0x000fc40000011606 */
[----:B------:R-:W-:Y:S01]  /*0320*/  LOP3.LUT R64, R7, R64, RZ, 0xfc, !PT ;  /* 0x0000004007407212 */ /* 0x000fe200078efcff */
[----:B------:R-:W-:Y:S01]  /*0330*/  IMAD.SHL.U32 R7, R77, 0x100, RZ ;  /* 0x000001004d077824 */ /* 0x000fe200078e00ff */
[----:B------:R-:W-:Y:S01]  /*0340*/  LOP3.LUT R9, R8, R9, RZ, 0xfc, !PT ;  /* 0x0000000908097212 */ /* 0x000fe200078efcff */
[----:B------:R-:W-:Y:S01]  /*0350*/  IMAD.IADD R8, R0, 0x1, R6 ;  /* 0x0000000100087824 */ /* 0x000fe200078e0206 */
[----:B-1----:R-:W-:Y:S01]  /*0360*/  SGXT.U32 R3, R10, 0x4 ;  /* 0x000000040a03781a */ /* 0x002fe20000000000 */
[----:B------:R-:W-:Y:S01]  /*0370*/  IMAD.SHL.U32 R103, R4, 0x4, RZ ;  /* 0x0000000404677824 */ /* 0x000fe200078e00ff */
[----:B------:R-:W-:Y:S02]  /*0380*/  LOP3.LUT R7, R7, 0xf00, RZ, 0xc0, !PT ;  /* 0x00000f0007077812 */ /* 0x000fe400078ec0ff */
[----:B------:R-:W-:Y:S01]  /*0390*/  LOP3.LUT R2, R0, R3, R6, 0xfe, !PT ;  /* 0x0000000300027212 */ /* 0x000fe200078efe06 */
[----:B------:R-:W-:Y:S01]  /*03a0*/  IMAD.SHL.U32 R0, R77, 0x40, RZ ;  /* 0x000000404d007824 */ /* 0x000fe200078e00ff */
[----:B------:R-:W-:-:S02]  /*03b0*/  LOP3.LUT R17, R8, R3, RZ, 0xfc, !PT ;  /* 0x0000000308117212 */ /* 0x000fc400078efcff */
[C---:B------:R-:W-:Y:S02]  /*03c0*/  ISETP.GE.AND P1, PT, R2.reuse, 0x400, PT ;  /* 0x000004000200780c */ /* 0x040fe40003f26270 */
[----:B------:R-:W-:Y:S01]  /*03d0*/  LOP3.LUT R2, R2, 0x20, RZ, 0xfc, !PT ;  /* 0x0000002002027812 */ /* 0x000fe200078efcff */
[----:B------:R-:W-:Y:S01]  /*03e0*/  IMAD.SHL.U32 R17, R17, 0x2000, RZ ;  /* 0x0000200011117824 */ /* 0x000fe200078e00ff */
[----:B------:R-:W-:Y:S02]  /*03f0*/  LOP3.LUT R8, R0, 0xfc0, RZ, 0xc0, !PT ;  /* 0x00000fc000087812 */ /* 0x000fe400078ec0ff */
[----:B------:R-:W-:Y:S01]  /*0400*/  ISETP.GE.AND P2, PT, R2, 0x400, PT ;  /* 0x000004000200780c */ /* 0x000fe20003f46270 */
[----:B------:R-:W-:Y:S01]  /*0410*/  IMAD.WIDE R78, R17, 0x4, RZ ;  /* 0x00000004114e7825 */ /* 0x000fe200078e02ff */
[----:B------:R-:W-:Y:S02]  /*0420*/  LOP3.LUT R6, R7, R3, R6, 0xfe, !PT ;  /* 0x0000000307067212 */ /* 0x000fe400078efe06 */
[----:B------:R-:W-:-:S02]  /*0430*/  LOP3.LUT R0, R7, 0x40, RZ, 0xfc, !PT ;  /* 0x0000004007007812 */ /* 0x000fc400078efcff */
[C---:B------:R-:W-:Y:S02]  /*0440*/  LOP3.LUT R2, R7.reuse, 0x80, RZ, 0xfc, !PT ;  /* 0x0000008007027812 */ /* 0x040fe400078efcff */
[C---:B------:R-:W-:Y:S02]  /*0450*/  LEA.HI R65, R7.reuse, UR4, RZ, 0x1c ;  /* 0x0000000407417c11 */ /* 0x040fe4000f8fe0ff */
[----:B------:R-:W-:Y:S02]  /*0460*/  LOP3.LUT R7, R7, 0xc0, RZ, 0xfc, !PT ;  /* 0x000000c007077812 */ /* 0x000fe400078efcff */
[----:B------:R-:W-:Y:S01]  /*0470*/  LEA.HI R3, R0, UR4, RZ, 0x1c ;  /* 0x0000000400037c11 */ /* 0x000fe2000f8fe0ff */
[----:B------:R-:W-:Y:S01]  /*0480*/  IMAD R65, R6, 0x4, R65 ;  /* 0x0000000406417824 */ /* 0x000fe200078e0241 */
[----:B------:R-:W-:Y:S02]  /*0490*/  LEA.HI R67, R2, UR4, RZ, 0x1c ;  /* 0x0000000402437c11 */ /* 0x000fe4000f8fe0ff */
[----:B------:R-:W-:Y:S01]  /*04a0*/  LEA.HI R7, R7, UR4, RZ, 0x1c ;  /* 0x0000000407077c11 */ /* 0x000fe2000f8fe0ff */
[C---:B------:R-:W-:Y:S01]  /*04b0*/  IMAD R66, R6.reuse, 0x4, R3 ;  /* 0x0000000406427824 */ /* 0x040fe200078e0203 */
[----:B------:R-:W-:Y:S01]  /*04c0*/  SHF.R.U32.HI R0, RZ, 0x4, R77 ;  /* 0x00000004ff007819 */ /* 0x000fe2000001164d */
[C---:B------:R-:W-:Y:S01]  /*04d0*/  IMAD R67, R6.reuse, 0x4, R67 ;  /* 0x0000000406437824 */ /* 0x040fe200078e0243 */
[C---:B------:R-:W-:Y:S01]  /*04e0*/  LOP3.LUT R80, R77.reuse, 0xf, RZ, 0xc0, !PT ;  /* 0x0000000f4d507812 */ /* 0x040fe200078ec0ff */
[----:B------:R-:W-:Y:S01]  /*04f0*/  IMAD R68, R6, 0x4, R7 ;  /* 0x0000000406447824 */ /* 0x000fe200078e0207 */
[C---:B------:R-:W-:Y:S01]  /*0500*/  LEA.HI R10, R8.reuse, UR4, RZ, 0x1e ;  /* 0x00000004080a7c11 */ /* 0x040fe2000f8ff0ff */
[C---:B------:R-:W-:Y:S01]  /*0510*/  IMAD.SHL.U32 R6, R77.reuse, 0x4, RZ ;  /* 0x000000044d067824 */ /* 0x040fe200078e00ff */
[----:B------:R-:W-:Y:S01]  /*0520*/  LOP3.LUT R77, R77, 0x1ff, RZ, 0xc0, !PT ;  /* 0x000001ff4d4d7812 */ /* 0x000fe200078ec0ff */
[----:B------:R-:W1:Y:S01]  /*0530*/  LDC.64 R2, c[0x0][0x210] ;  /* 0x00008400ff027b82 */ /* 0x000e620000000a00 */
[----:B------:R-:W-:Y:S01]  /*0540*/  LOP3.LUT R69, R8, R9, RZ, 0xfc, !PT ;  /* 0x0000000908457212 */ /* 0x000fe200078efcff */
[----:B------:R-:W-:Y:S01]  /*0550*/  IMAD.WIDE.U32 R80, R80, 0x10, RZ ;  /* 0x0000001050507825 */ /* 0x000fe200078e00ff */
[----:B------:R-:W-:-:S02]  /*0560*/  LOP3.LUT R15, R6, 0x7fc, RZ, 0xc0, !PT ;  /* 0x000007fc060f7812 */ /* 0x000fc400078ec0ff */
[----:B------:R-:W-:Y:S01]  /*0570*/  LOP3.LUT R6, R77, 0x200, RZ, 0xfc, !PT ;  /* 0x000002004d067812 */ /* 0x000fe200078efcff */
[----:B------:R-:W-:Y:S01]  /*0580*/  IMAD R69, R69, 0x4, R10 ;  /* 0x0000000445457824 */ /* 0x000fe200078e020a */
[----:B------:R-:W-:Y:S02]  /*0590*/  LOP3.LUT R7, R77, 0x400, RZ, 0xfc, !PT ;  /* 0x000004004d077812 */ /* 0x000fe400078efcff */
[----:B------:R-:W-:Y:S02]  /*05a0*/  SHF.R.U32.HI R6, RZ, 0x4, R6 ;  /* 0x00000004ff067819 */ /* 0x000fe40000011606 */
[----:B------:R-:W-:Y:S02]  /*05b0*/  LOP3.LUT R14, R15, 0x800, RZ, 0xfc, !PT ;  /* 0x000008000f0e7812 */ /* 0x000fe400078efcff */
[----:B------:R-:W-:Y:S02]  /*05c0*/  LOP3.LUT R6, R6, 0x3c, RZ, 0xc0, !PT ;  /* 0x0000003c06067812 */ /* 0x000fe400078ec0ff */
[----:B------:R-:W-:-:S02]  /*05d0*/  SHF.R.U32.HI R7, RZ, 0x4, R7 ;  /* 0x00000004ff077819 */ /* 0x000fc40000011607 */
[C---:B------:R-:W-:Y:S01]  /*05e0*/  LOP3.LUT R8, R77.reuse, 0x600, RZ, 0xfc, !PT ;  /* 0x000006004d087812 */ /* 0x040fe200078efcff */
[----:B------:R-:W-:Y:S01]  /*05f0*/  VIADD R6, R6, UR4 ;  /* 0x0000000406067c36 */ /* 0x000fe20008000000 */
[C---:B------:R-:W-:Y:S02]  /*0600*/  LOP3.LUT R10, R77.reuse, 0x800, RZ, 0xfc, !PT ;  /* 0x000008004d0a7812 */ /* 0x040fe400078efcff */
[C---:B------:R-:W-:Y:S01]  /*0610*/  LOP3.LUT R11, R77.reuse, 0xa00, RZ, 0xfc, !PT ;  /* 0x00000a004d0b7812 */ /* 0x040fe200078efcff */
[C---:B------:R-:W-:Y:S01]  /*0620*/  IMAD R71, R77.reuse, 0x4, R6 ;  /* 0x000000044d477824 */ /* 0x040fe200078e0206 */
[C---:B------:R-:W-:Y:S02]  /*0630*/  LOP3.LUT R12, R77.reuse, 0xc00, RZ, 0xfc, !PT ;  /* 0x00000c004d0c7812 */ /* 0x040fe400078efcff */
[----:B------:R-:W-:Y:S02]  /*0640*/  LOP3.LUT R13, R77, 0xe00, RZ, 0xfc, !PT ;  /* 0x00000e004d0d7812 */ /* 0x000fe400078efcff */
[----:B------:R-:W-:-:S02]  /*0650*/  SHF.R.U32.HI R16, RZ, 0x2, R14 ;  /* 0x00000002ff107819 */ /* 0x000fc4000001160e */
[----:B------:R-:W-:Y:S02]  /*0660*/  LOP3.LUT R0, R0, 0x1c, RZ, 0xc0, !PT ;  /* 0x0000001c00007812 */ /* 0x000fe400078ec0ff */
[----:B------:R-:W-:Y:S02]  /*0670*/  LOP3.LUT R7, R7, 0x5c, RZ, 0xc0, !PT ;  /* 0x0000005c07077812 */ /* 0x000fe400078ec0ff */
[----:B------:R-:W-:Y:S01]  /*0680*/  SHF.R.U32.HI R8, RZ, 0x4, R8 ;  /* 0x00000004ff087819 */ /* 0x000fe20000011608 */
[----:B------:R-:W-:Y:S01]  /*0690*/  VIADD R0, R0, UR4 ;  /* 0x0000000400007c36 */ /* 0x000fe20008000000 */
[----:B------:R-:W-:Y:S01]  /*06a0*/  SHF.R.U32.HI R10, RZ, 0x4, R10 ;  /* 0x00000004ff0a7819 */ /* 0x000fe2000001160a */
[----:B------:R-:W-:Y:S01]  /*06b0*/  VIADD R72, R7, UR4 ;  /* 0x0000000407487c36 */ /* 0x000fe20008000000 */
[----:B------:R-:W-:Y:S01]  /*06c0*/  SHF.R.U32.HI R11, RZ, 0x4, R11 ;  /* 0x00000004ff0b7819 */ /* 0x000fe2000001160b */
[C---:B------:R-:W-:Y:S01]  /*06d0*/  IMAD R70, R77.reuse, 0x4, R0 ;  /* 0x000000044d467824 */ /* 0x040fe200078e0200 */
[----:B------:R-:W-:Y:S01]  /*06e0*/  SHF.R.U32.HI R12, RZ, 0x4, R12 ;  /* 0x00000004ff0c7819 */ /* 0x000fe2000001160c */
[----:B------:R-:W-:Y:S01]  /*06f0*/  IMAD R72, R77, 0x4, R72 ;  /* 0x000000044d487824 */ /* 0x000fe200078e0248 */
[----:B------:R-:W-:-:S02]  /*0700*/  SHF.R.U32.HI R13, RZ, 0x4, R13 ;  /* 0x00000004ff0d7819 */ /* 0x000fc4000001160d */
[----:B------:R-:W-:Y:S02]  /*0710*/  LOP3.LUT R16, R16, 0x3f0, RZ, 0xc0, !PT ;  /* 0x000003f010107812 */ /* 0x000fe400078ec0ff */
[----:B------:R-:W-:Y:S02]  /*0720*/  LOP3.LUT R6, R17, 0x40000, RZ, 0xfc, !PT ;  /* 0x0004000011067812 */ /* 0x000fe400078efcff */
[----:B------:R-:W-:Y:S01]  /*0730*/  LOP3.LUT R8, R8, 0x7c, RZ, 0xc0, !PT ;  /* 0x0000007c08087812 */ /* 0x000fe200078ec0ff */
[----:B------:R-:W-:Y:S01]  /*0740*/  VIADD R16, R16, UR4 ;  /* 0x0000000410107c36 */ /* 0x000fe20008000000 */
[----:B------:R-:W-:Y:S01]  /*0750*/  LOP3.LUT R10, R10, 0x9c, RZ, 0xc0, !PT ;  /* 0x0000009c0a0a7812 */ /* 0x000fe200078ec0ff */
[----:B------:R-:W-:Y:S01]  /*0760*/  IMAD.WIDE R6, R6, 0x4, RZ ;  /* 0x0000000406067825 */ /* 0x000fe200078e02ff */
[----:B------:R-:W-:Y:S02]  /*0770*/  LOP3.LUT R11, R11, 0xbc, RZ, 0xc0, !PT ;  /* 0x000000bc0b0b7812 */ /* 0x000fe400078ec0ff */
[----:B------:R-:W-:Y:S01]  /*0780*/  LOP3.LUT R12, R12, 0xdc, RZ, 0xc0, !PT ;  /* 0x000000dc0c0c7812 */ /* 0x000fe200078ec0ff */
[----:B------:R-:W-:Y:S01]  /*0790*/  VIADD R8, R8, UR4 ;  /* 0x0000000408087c36 */ /* 0x000fe20008000000 */
[----:B------:R-:W-:Y:S01]  /*07a0*/  LOP3.LUT R13, R13, 0xfc, RZ, 0xc0, !PT ;  /* 0x000000fc0d0d7812 */ /* 0x000fe200078ec0ff */
[----:B------:R-:W-:Y:S01]  /*07b0*/  VIADD R10, R10, UR4 ;  /* 0x000000040a0a7c36 */ /* 0x000fe20008000000 */
[----:B------:R-:W-:Y:S01]  /*07c0*/  LOP3.LUT R105, R80, R78, RZ, 0xfc, !PT ;  /* 0x0000004e50697212 */ /* 0x000fe200078efcff */
[----:B------:R-:W-:Y:S01]  /*07d0*/  VIADD R0, R11, UR4 ;  /* 0x000000040b007c36 */ /* 0x000fe20008000000 */
[----:B------:R-:W-:Y:S01]  /*07e0*/  LOP3.LUT R5, R5, 0x1ffffffc, RZ, 0xc0, !PT ;  /* 0x1ffffffc05057812 */ /* 0x000fe200078ec0ff */
[----:B------:R-:W-:Y:S01]  /*07f0*/  VIADD R12, R12, UR4 ;  /* 0x000000040c0c7c36 */ /* 0x000fe20008000000 */
[----:B------:R-:W-:Y:S01]  /*0800*/  LOP3.LUT R78, R81, R79, RZ, 0xfc, !PT ;  /* 0x0000004f514e7212 */ /* 0x000fe200078efcff */
[----:B------:R-:W-:Y:S01]  /*0810*/  VIADD R14, R13, UR4 ;  /* 0x000000040d0e7c36 */ /* 0x000fe20008000000 */
[----:B------:R-:W-:Y:S01]  /*0820*/  LOP3.LUT R13, R9, 0x10, RZ, 0xfc, !PT ;  /* 0x00000010090d7812 */ /* 0x000fe200078efcff */
[----:B------:R-:W-:Y:S01]  /*0830*/  IMAD R79, R15, 0x4, R16 ;  /* 0x000000040f4f7824 */ /* 0x000fe200078e0210 */
[----:B------:R-:W-:Y:S01]  /*0840*/  LOP3.LUT R15, R9, 0x8, RZ, 0xfc, !PT ;  /* 0x00000008090f7812 */ /* 0x000fe200078efcff */
[----:B------:R-:W-:Y:S01]  /*0850*/  IMAD.IADD R5, R62, 0x1, -R5 ;  /* 0x000000013e057824 */ /* 0x000fe200078e0a05 */
[----:B------:R-:W-:Y:S01]  /*0860*/  LOP3.LUT R106, R80, R6, RZ, 0xfc, !PT ;  /* 0x00000006506a7212 */ /* 0x000fe200078efcff */
[----:B------:R-:W-:Y:S01]  /*0870*/  IMAD R73, R77, 0x4, R8 ;  /* 0x000000044d497824 */ /* 0x000fe200078e0208 */
[----:B------:R-:W-:Y:S01]  /*0880*/  LOP3.LUT R11, R9, 0x18, RZ, 0xfc, !PT ;  /* 0x00000018090b7812 */ /* 0x000fe200078efcff */
[----:B------:R-:W-:Y:S01]  /*0890*/  IMAD R74, R77, 0x4, R10 ;  /* 0x000000044d4a7824 */ /* 0x000fe200078e020a */
[----:B------:R-:W-:Y:S01]  /*08a0*/  LOP3.LUT R80, R81, R7, RZ, 0xfc, !PT ;  /* 0x0000000751507212 */ /* 0x000fe200078efcff */
[C---:B------:R-:W-:Y:S01]  /*08b0*/  IMAD R75, R77.reuse, 0x4, R0 ;  /* 0x000000044d4b7824 */ /* 0x040fe200078e0200 */
[----:B------:R-:W-:Y:S01]  /*08c0*/  SHF.R.S32.HI R7, RZ, 0x1f, R4 ;  /* 0x0000001fff077819 */ /* 0x000fe20000011404 */
[C---:B------:R-:W-:Y:S01]  /*08d0*/  IMAD R76, R77.reuse, 0x4, R12 ;  /* 0x000000044d4c7824 */ /* 0x040fe200078e020c */
[----:B------:R-:W-:Y:S01]  /*08e0*/  UMOV UR4, URZ ;  /* 0x0000003f00047c82 */ /* 0x000fe20008000000 */
[----:B------:R-:W-:Y:S01]  /*08f0*/  IMAD R77, R77, 0x4, R14 ;  /* 0x000000044d4d7824 */ /* 0x000fe200078e020e */
[----:B------:R-:W-:Y:S01]  /*0900*/  SHF.L.U64.HI R102, R4, 0x2, R7 ;  /* 0x0000000204667819 */ /* 0x000fe20000010207 */
[----:B-1----:R-:W-:-:S04]  /*0910*/  IMAD.WIDE.U32 R16, R9, 0x8, R2 ;  /* 0x0000000809107825 */ /* 0x002fc800078e0002 */
[----:B------:R-:W-:-:S04]  /*0920*/  IMAD.WIDE.U32 R14, R15, 0x8, R2 ;  /* 0x000000080f0e7825 */ /* 0x000fc800078e0002 */
[----:B------:R-:W-:-:S04]  /*0930*/  IMAD.WIDE.U32 R12, R13, 0x8, R2 ;  /* 0x000000080d0c7825 */ /* 0x000fc800078e0002 */
[----:B------:R-:W-:-:S04]  /*0940*/  IMAD.WIDE.U32 R2, R11, 0x8, R2 ;  /* 0x000000080b027825 */ /* 0x000fc800078e0002 */
[----:B------:R-:W-:Y:S02]  /*0950*/  IMAD.MOV.U32 R81, RZ, RZ, RZ ;  /* 0x000000ffff517224 */ /* 0x000fe400078e00ff */
[----:B------:R-:W-:Y:S02]  /*0960*/  IMAD.MOV.U32 R0, RZ, RZ, RZ ;  /* 0x000000ffff007224 */ /* 0x000fe400078e00ff */
[----:B------:R-:W-:-:S07]  /*0970*/  IMAD.SHL.U32 R101, R5, 0x8, RZ ;  /* 0x0000000805657824 */ /* 0x000fce00078e00ff */
.L_x_1:
[----:B------:R-:W-:Y:S01]  /*0980*/  UIADD3 UR5, UP1, UR7, 0x40, URZ ;  /* 0x0000004007057890 */ /* 0x000fe2000ff3e03f */
[----:B0-----:R-:W-:Y:S01]  /*0990*/  IMAD.MOV.U32 R5, RZ, RZ, 0x8 ;  /* 0x00000008ff057424 */ /* 0x001fe200078e00ff */
[----:B------:R-:W-:Y:S01]  /*09a0*/  ULOP3.LUT UR10, UR4, 0x1f, URZ, 0xc0, !UPT ;  /* 0x0000001f040a7892 */ /* 0x000fe2000f8ec03f */
[----:B------:R-:W-:Y:S01]  /*09b0*/  CS2R R18, SRZ ;  /* 0x0000000000127805 */ /* 0x000fe2000001ff00 */
[----:B------:R-:W-:Y:S01]  /*09c0*/  USHF.R.U32.HI UR11, URZ, 0xa, UR5 ;  /* 0x0000000a3f0b7899 */ /* 0x000fe20008011605 */
[----:B------:R-:W-:Y:S01]  /*09d0*/  VIADD R8, R64, UR7 ;  /* 0x0000000740087c36 */ /* 0x000fe20008000000 */
[----:B------:R-:W-:Y:S02]  /*09e0*/  ULEA UR24, UP0, UR10, UR20, 0x3 ;  /* 0x000000140a187291 */ /* 0x000fe4000f80183f */
[----:B------:R-:W-:Y:S01]  /*09f0*/  ULOP3.LUT UR8, UR4, 0x1e, URZ, 0xc0, !UPT ;  /* 0x0000001e04087892 */ /* 0x000fe2000f8ec03f */
[----:B------:R-:W-:Y:S01]  /*0a00*/  IMAD.MOV.U32 R7, RZ, RZ, 0x8 ;  /* 0x00000008ff077424 */ /* 0x000fe200078e00ff */
[----:B------:R-:W-:Y:S01]  /*0a10*/  LOP3.LUT R4, R101, UR11, RZ, 0xfc, !PT ;  /* 0x0000000b65047c12 */ /* 0x000fe2000f8efcff */
[----:B------:R-:W-:Y:S01]  /*0a20*/  VIADD R6, R8, 0x48 ;  /* 0x0000004808067836 */ /* 0x000fe20000000000 */
[----:B------:R-:W-:Y:S01]  /*0a30*/  CS2R R20, SRZ ;  /* 0x0000000000147805 */ /* 0x000fe2000001ff00 */
[----:B------:R-:W2:Y:S02]  /*0a40*/  LDG.E.EL.64 R26, desc[UR12][R16.64] ;  /* 0x0000000c101a7981 */ /* 0x000ea4000c2e1b00 */
[----:B------:R-:W-:Y:S01]  /*0a50*/  IMAD.WIDE R4, R4, R5, UR14 ;  /* 0x0000000e04047e25 */ /* 0x000fe2000f8e0205 */
[----:B------:R-:W-:-:S03]  /*0a60*/  ULEA.HI.X UR10, UR10, UR21, URZ, 0x3, UP0 ;  /* 0x000000150a0a7291 */ /* 0x000fc600080f1c3f */
[----:B------:R-:W-:Y:S01]  /*0a70*/  IMAD.MOV.U32 R11, RZ, RZ, 0x8 ;  /* 0x00000008ff0b7424 */ /* 0x000fe200078e00ff */
[----:B------:R0:W3:Y:S01]  /*0a80*/  @!P0 LDG.E.EL.64 R18, desc[UR12][R4.64] ;  /* 0x0000000c04128981 */ /* 0x0000e2000c2e1b00 */
[----:B------:R-:W-:Y:S01]  /*0a90*/  UIMAD.WIDE.U32 UR8, UR8, 0x8, UR14 ;  /* 0x00000008080878a5 */ /* 0x000fe2000f8e000e */
[----:B------:R-:W-:Y:S01]  /*0aa0*/  LEA.HI R6, R6, R101, RZ, 0x16 ;  /* 0x0000006506067211 */ /* 0x000fe200078fb0ff */
[----:B------:R-:W-:Y:S01]  /*0ab0*/  IMAD.U32 R22, RZ, RZ, UR24 ;  /* 0x00000018ff167e24 */ /* 0x000fe2000f8e00ff */
[----:B------:R-:W-:Y:S01]  /*0ac0*/  CS2R R28, SRZ ;  /* 0x00000000001c7805 */ /* 0x000fe2000001ff00 */
[----:B------:R-:W-:Y:S01]  /*0ad0*/  IMAD.U32 R23, RZ, RZ, UR10 ;  /* 0x0000000aff177e24 */ /* 0x000fe2000f8e00ff */
[----:B------:R-:W4:Y:S01]  /*0ae0*/  LDG.E.EL.64 R30, desc[UR12][R16.64+0x40] ;  /* 0x0000400c101e7981 */ /* 0x000f22000c2e1b00 */
[----:B------:R-:W-:Y:S02]  /*0af0*/  IMAD.U32 R24, RZ, RZ, UR8 ;  /* 0x00000008ff187e24 */ /* 0x000fe4000f8e00ff */
[----:B------:R-:W-:Y:S01]  /*0b00*/  IMAD.U32 R25, RZ, RZ, UR9 ;  /* 0x00000009ff197e24 */ /* 0x000fe2000f8e00ff */
[----:B------:R-:W-:Y:S01]  /*0b10*/  CS2R R32, SRZ ;  /* 0x0000000000207805 */ /* 0x000fe2000001ff00 */
[----:B0-----:R-:W-:Y:S01]  /*0b20*/  IMAD.WIDE R4, R6, R7, UR14 ;  /* 0x0000000e06047e25 */ /* 0x001fe2000f8e0207 */
[----:B------:R-:W2:Y:S03]  /*0b30*/  LDG.E.EL.64 R22, desc[UR12][R22.64] ;  /* 0x0000000c16167981 */ /* 0x000ea6000c2e1b00 */
[----:B------:R-:W-:Y:S01]  /*0b40*/  VIADD R6, R8, 0x50 ;  /* 0x0000005008067836 */ /* 0x000fe20000000000 */
[----:B------:R-:W4:Y:S04]  /*0b50*/  LDG.E.EL.64 R24, desc[UR12][R24.64] ;  /* 0x0000000c18187981 */ /* 0x000f28000c2e1b00 */
[----:B------:R-:W-:Y:S01]  /*0b60*/  LEA.HI R6, R6, R101, RZ, 0x16 ;  /* 0x0000006506067211 */ /* 0x000fe200078fb0ff */
[----:B------:R0:W4:Y:S04]  /*0b70*/  @!P0 LDG.E.EL.64 R20, desc[UR12][R4.64] ;  /* 0x0000000c04148981 */ /* 0x000128000c2e1b00 */
[----:B------:R-:W-:Y:S01]  /*0b80*/  IMAD.WIDE R10, R6, R11, UR14 ;  /* 0x0000000e060a7e25 */ /* 0x000fe2000f8e020b */
[----:B------:R-:W-:Y:S01]  /*0b90*/  CS2R R34, SRZ ;  /* 0x0000000000227805 */ /* 0x000fe2000001ff00 */
[----:B------:R-:W4:Y:S02]  /*0ba0*/  LDG.E.EL.64 R36, desc[UR12][R16.64+0x80] ;  /* 0x0000800c10247981 */ /* 0x000f24000c2e1b00 */
[----:B------:R-:W-:-:S02]  /*0bb0*/  VIADD R6, R8, 0x58 ;  /* 0x0000005808067836 */ /* 0x000fc40000000000 */
[----:B------:R1:W4:Y:S03]  /*0bc0*/  @!P0 LDG.E.EL.64 R28, desc[UR12][R10.64] ;  /* 0x0000000c0a1c8981 */ /* 0x000326000c2e1b00 */
[----:B------:R-:W-:Y:S01]  /*0bd0*/  LEA.HI R6, R6, R101, RZ, 0x16 ;  /* 0x0000006506067211 */ /* 0x000fe200078fb0ff */
[----:B0-----:R-:W-:Y:S01]  /*0be0*/  IMAD.MOV.U32 R5, RZ, RZ, 0x8 ;  /* 0x00000008ff057424 */ /* 0x001fe200078e00ff */
[----:B------:R-:W4:Y:S01]  /*0bf0*/  LDG.E.EL.64 R38, desc[UR12][R16.64+0xc0] ;  /* 0x0000c00c10267981 */ /* 0x000f22000c2e1b00 */
[----:B------:R-:W-:Y:S01]  /*0c00*/  VIADD R4, R101, UR11 ;  /* 0x0000000b65047c36 */ /* 0x000fe20008000000 */
[----:B------:R-:W-:Y:S01]  /*0c10*/  UIADD3 UR10, UR4, 0x1, URZ ;  /* 0x00000001040a7890 */ /* 0x000fe2000fffe03f */
[----:B------:R-:W-:Y:S01]  /*0c20*/  IMAD.WIDE R6, R6, R7, UR14 ;  /* 0x0000000e06067e25 */ /* 0x000fe2000f8e0207 */
[----:B------:R-:W-:Y:S01]  /*0c30*/  CS2R R42, SRZ ;  /* 0x00000000002a7805 */ /* 0x000fe2000001ff00 */
[----:B------:R-:W4:Y:S02]  /*0c40*/  LDG.E.EL.64 R46, desc[UR12][R14.64] ;  /* 0x0000000c0e2e7981 */ /* 0x000f24000c2e1b00 */
[----:B------:R-:W-:Y:S01]  /*0c50*/  IMAD.WIDE R4, R4, R5, UR14 ;  /* 0x0000000e04047e25 */ /* 0x000fe2000f8e0205 */
[----:B------:R-:W-:Y:S01]  /*0c60*/  ULOP3.LUT UR10, UR10, 0x1f, URZ, 0xc0, !UPT ;  /* 0x0000001f0a0a7892 */ /* 0x000fe2000f8ec03f */
[----:B------:R0:W4:Y:S04]  /*0c70*/  @!P0 LDG.E.EL.64 R32, desc[UR12][R6.64] ;  /* 0x0000000c06208981 */ /* 0x000128000c2e1b00 */
[----:B------:R0:W4:Y:S01]  /*0c80*/  @!P0 LDG.E.EL.64 R34, desc[UR12][R4.64] ;  /* 0x0000000c04228981 */ /* 0x000122000c2e1b00 */
[----:B------:R-:W-:Y:S01]  /*0c90*/  ULEA UR11, UP0, UR10, UR20, 0x3 ;  /* 0x000000140a0b7291 */ /* 0x000fe2000f80183f */
[----:B------:R-:W-:-:S02]  /*0ca0*/  IMAD.U32 R40, RZ, RZ, UR8 ;  /* 0x00000008ff287e24 */ /* 0x000fc4000f8e00ff */
[----:B------:R-:W-:Y:S01]  /*0cb0*/  IMAD.U32 R41, RZ, RZ, UR9 ;  /* 0x00000009ff297e24 */ /* 0x000fe2000f8e00ff */
[----:B------:R-:W-:Y:S01]  /*0cc0*/  ULEA.HI.X UR8, UR10, UR21, URZ, 0x3, UP0 ;  /* 0x000000150a087291 */ /* 0x000fe200080f1c3f */
[----:B------:R-:W-:Y:S01]  /*0cd0*/  CS2R R48, SRZ ;  /* 0x0000000000307805 */ /* 0x000fe2000001ff00 */
[----:B------:R-:W-:Y:S01]  /*0ce0*/  IMAD.U32 R44, RZ, RZ, UR11 ;  /* 0x0000000bff2c7e24 */ /* 0x000fe2000f8e00ff */
[----:B------:R-:W4:Y:S03]  /*0cf0*/  LDG.E.EL.64 R52, desc[UR12][R12.64] ;  /* 0x0000000c0c347981 */ /* 0x000f26000c2e1b00 */
[----:B------:R-:W-:Y:S01]  /*0d00*/  IMAD.U32 R45, RZ, RZ, UR8 ;  /* 0x00000008ff2d7e24 */ /* 0x000fe2000f8e00ff */
[----:B------:R-:W4:Y:S01]  /*0d10*/  LDG.E.EL.64 R40, desc[UR12][R40.64+0x8] ;  /* 0x0000080c28287981 */ /* 0x000f22000c2e1b00 */
[----:B------:R-:W-:Y:S01]  /*0d20*/  IMAD.MOV.U32 R9, RZ, RZ, 0x8 ;  /* 0x00000008ff097424 */ /* 0x000fe200078e00ff */
[----:B------:R-:W-:-:S02]  /*0d30*/  IADD3 R58, P3, R105, UR18, RZ ;  /* 0x00000012693a7c10 */ /* 0x000fc4000ff7e0ff */
[----:B------:R-:W-:Y:S01]  /*0d40*/  CS2R R50, SRZ ;  /* 0x0000000000327805 */ /* 0x000fe2000001ff00 */
[----:B------:R-:W4:Y:S04]  /*0d50*/  LDG.E.EL.64 R56, desc[UR12][R2.64] ;  /* 0x0000000c02387981 */ /* 0x000f28000c2e1b00 */
[----:B------:R-:W4:Y:S01]  /*0d60*/  LDG.E.EL.64 R44, desc[UR12][R44.64] ;  /* 0x0000000c2c2c7981 */ /* 0x000f22000c2e1b00 */
[----:B-1----:R-:W-:Y:S02]  /*0d70*/  VIADD R10, R8, 0x68 ;  /* 0x00000068080a7836 */ /* 0x002fe40000000000 */
[----:B0-----:R-:W-:-:S03]  /*0d80*/  IMAD.MOV.U32 R7, RZ, RZ, 0x8 ;  /* 0x00000008ff077424 */ /* 0x001fc600078e00ff */
[----:B------:R-:W-:-:S05]  /*0d90*/  LEA.HI R4, R10, R101, RZ, 0x16 ;  /* 0x000000650a047211 */ /* 0x000fca00078fb0ff */
[----:B------:R-:W-:-:S04]  /*0da0*/  IMAD.WIDE R4, R4, R7, UR14 ;  /* 0x0000000e04047e25 */ /* 0x000fc8000f8e0207 */
[----:B------:R-:W-:Y:S01]  /*0db0*/  VIADD R6, R8, 0x70 ;  /* 0x0000007008067836 */ /* 0x000fe20000000000 */
[----:B------:R0:W4:Y:S04]  /*0dc0*/  @!P0 LDG.E.EL.64 R42, desc[UR12][R4.64] ;  /* 0x0000000c042a8981 */ /* 0x000128000c2e1b00 */
[----:B------:R-:W-:Y:S01]  /*0dd0*/  LEA.HI R6, R6, R101, RZ, 0x16 ;  /* 0x0000006506067211 */ /* 0x000fe200078fb0ff */
[----:B------:R-:W-:-:S04]  /*0de0*/  VIADD R8, R8, 0x78 ;  /* 0x0000007808087836 */ /* 0x000fc80000000000 */
[----:B------:R-:W-:Y:S01]  /*0df0*/  IMAD.WIDE R6, R6, R7, UR14 ;  /* 0x0000000e06067e25 */ /* 0x000fe2000f8e0207 */
[----:B------:R-:W-:-:S04]  /*0e00*/  LEA.HI R8, R8, R101, RZ, 0x16 ;  /* 0x0000006508087211 */ /* 0x000fc800078fb0ff */
[----:B------:R1:W4:Y:S01]  /*0e10*/  @!P0 LDG.E.EL.64 R48, desc[UR12][R6.64] ;  /* 0x0000000c06308981 */ /* 0x000322000c2e1b00 */
[----:B------:R-:W-:Y:S01]  /*0e20*/  IMAD.WIDE R8, R8, R9, UR14 ;  /* 0x0000000e08087e25 */ /* 0x000fe2000f8e0209 */
[----:B0-----:R-:W-:Y:S02]  /*0e30*/  CS2R R4, SRZ ;  /* 0x0000000000047805 */ /* 0x001fe4000001ff00 */
[----:B------:R-:W-:Y:S02]  /*0e40*/  IADD3.X R59, R78, UR19, RZ, P3, !PT ;  /* 0x000000134e3b7c10 */ /* 0x000fe40009ffe4ff */
[----:B------:R-:W-:Y:S01]  /*0e50*/  IADD3 R54, P3, R106, UR18, RZ ;  /* 0x000000126a367c10 */ /* 0x000fe2000ff7e0ff */
[----:B------:R0:W4:Y:S01]  /*0e60*/  @!P0 LDG.E.EL.64 R50, desc[UR12][R8.64] ;  /* 0x0000000c08328981 */ /* 0x000122000c2e1b00 */
[----:B-1----:R-:W-:Y:S02]  /*0e70*/  CS2R R6, SRZ ;  /* 0x0000000000067805 */ /* 0x002fe4000001ff00 */
[----:B------:R-:W-:-:S02]  /*0e80*/  CS2R R10, SRZ ;  /* 0x00000000000a7805 */ /* 0x000fc4000001ff00 */
[----:B------:R-:W-:Y:S02]  /*0e90*/  IADD3.X R55, R80, UR19, RZ, P3, !PT ;  /* 0x0000001350377c10 */ /* 0x000fe40009ffe4ff */
[----:B------:R-:W4:Y:S01]  /*0ea0*/  @!P1 LDG.E.EF.128 R4, desc[UR12][R58.64] ;  /* 0x0000000c3a049981 */ /* 0x000f22000c0e1d00 */
[----:B0-----:R-:W-:-:S06]  /*0eb0*/  CS2R R8, SRZ ;  /* 0x0000000000087805 */ /* 0x001fcc000001ff00 */
[----:B------:R0:W4:Y:S01]  /*0ec0*/  @!P2 LDG.E.EF.128 R8, desc[UR12][R54.64] ;  /* 0x0000000c3608a981 */ /* 0x000122000c0e1d00 */
[----:B---3--:R-:W-:-:S04]  /*0ed0*/  SEL R107, R19, RZ, !P0 ;  /* 0x000000ff136b7207 */ /* 0x008fc80004000000 */
[----:B------:R-:W-:Y:S02]  /*0ee0*/  SHF.R.U32.HI R19, RZ, 0x1b, R107 ;  /* 0x0000001bff137819 */ /* 0x000fe4000001166b */
[----:B------:R-:W-:Y:S02]  /*0ef0*/  SEL R18, R18, RZ, !P0 ;  /* 0x000000ff12127207 */ /* 0x000fe40004000000 */
[----:B------:R-:W-:Y:S02]  /*0f00*/  LOP3.LUT R19, R19, 0x10, RZ, 0xc0, !PT ;  /* 0x0000001013137812 */ /* 0x000fe400078ec0ff */
[----:B--2---:R-:W-:Y:S02]  /*0f10*/  R2UR UR9, R23 ;  /* 0x00000000170972ca */ /* 0x004fe400000e0000 */
[----:B------:R-:W-:Y:S02]  /*0f20*/  IADD3 R19, P3, R19, R18, RZ ;  /* 0x0000001213137210 */ /* 0x000fe40007f7e0ff */
[----:B------:R-:W-:-:S02]  /*0f30*/  R2UR UR8, R22 ;  /* 0x00000000160872ca */ /* 0x000fc400000e0000 */
[----:B----4-:R-:W-:Y:S02]  /*0f40*/  SHF.R.U32.HI R18, RZ, 0x1b, R25 ;  /* 0x0000001bff127819 */ /* 0x010fe40000011619 */
[----:B------:R-:W-:Y:S02]  /*0f50*/  SHF.R.U32.HI R22, RZ, 0x19, R27 ;  /* 0x00000019ff167819 */ /* 0x000fe4000001161b */
[----:B------:R-:W-:Y:S02]  /*0f60*/  LEA R23, P4, R26, UR22, 0x2 ;  /* 0x000000161a177c11 */ /* 0x000fe4000f8810ff */
[----:B------:R-:W-:Y:S02]  /*0f70*/  SEL R21, R21, RZ, !P0 ;  /* 0x000000ff15157207 */ /* 0x000fe40004000000 */
[----:B0-----:R-:W-:Y:S02]  /*0f80*/  LOP3.LUT R55, R18, 0x10, RZ, 0xc0, !PT ;  /* 0x0000001012377812 */ /* 0x001fe400078ec0ff */
[----:B------:R-:W-:-:S02]  /*0f90*/  LOP3.LUT R22, R22, 0x40, RZ, 0xc0, !PT ;  /* 0x0000004016167812 */ /* 0x000fc400078ec0ff */
[----:B------:R-:W-:Y:S02]  /*0fa0*/  LEA.HI.X R26, R26, UR23, R27, 0x2, P4 ;  /* 0x000000171a1a7c11 */ /* 0x000fe4000a0f141b */
[----:B------:R-:W-:Y:S02]  /*0fb0*/  SHF.R.U32.HI R27, RZ, 0x1b, R21 ;  /* 0x0000001bff1b7819 */ /* 0x000fe40000011615 */
[----:B------:R-:W-:Y:S02]  /*0fc0*/  IADD3 R54, P4, R24, R55, RZ ;  /* 0x0000003718367210 */ /* 0x000fe40007f9e0ff */
[----:B------:R-:W-:Y:S01]  /*0fd0*/  IADD3 R22, P5, R22, R23, RZ ;  /* 0x0000001716167210 */ /* 0x000fe20007fbe0ff */
[----:B------:R-:W-:Y:S01]  /*0fe0*/  USHF.R.U32.HI UR10, URZ, 0x1b, UR9 ;  /* 0x0000001b3f0a7899 */ /* 0x000fe20008011609 */
[----:B------:R-:W-:Y:S02]  /*0ff0*/  SEL R20, R20, RZ, !P0 ;  /* 0x000000ff14147207 */ /* 0x000fe40004000000 */
[----:B------:R-:W-:Y:S01]  /*1000*/  LOP3.LUT R27, R27, 0x10, RZ, 0xc0, !PT ;  /* 0x000000101b1b7812 */ /* 0x000fe200078ec0ff */
[----:B------:R-:W-:Y:S01]  /*1010*/  IMAD.X R25, RZ, RZ, R25, P4 ;  /* 0x000000ffff197224 */ /* 0x000fe200020e0619 */
[----:B------:R-:W-:Y:S01]  /*1020*/  SEL R24, R29, RZ, !P0 ;  /* 0x000000ff1d187207 */ /* 0x000fe20004000000 */
[----:B------:R-:W-:Y:S01]  /*1030*/  IMAD.X R23, RZ, RZ, R26, P5 ;  /* 0x000000ffff177224 */ /* 0x000fe200028e061a */
[----:B------:R-:W-:Y:S01]  /*1040*/  LEA R18, P5, R54, R22, 0x6 ;  /* 0x0000001636127211 */ /* 0x000fe200078a30ff */
[----:B------:R-:W-:Y:S01]  /*1050*/  ULOP3.LUT UR10, UR10, 0x10, URZ, 0xc0, !UPT ;  /* 0x000000100a0a7892 */ /* 0x000fe2000f8ec03f */
[----:B------:R-:W-:-:S02]  /*1060*/  IADD3 R27, P4, R27, R20, RZ ;  /* 0x000000141b1b7210 */ /* 0x000fc40007f9e0ff */
[----:B------:R-:W-:Y:S02]  /*1070*/  SHF.R.U32.HI R26, RZ, 0x1b, R24 ;  /* 0x0000001bff1a7819 */ /* 0x000fe40000011618 */
[----:B------:R-:W-:Y:S02]  /*1080*/  SHF.R.U32.HI R20, RZ, 0x19, R31 ;  /* 0x00000019ff147819 */ /* 0x000fe4000001161f */
[----:B------:R-:W-:Y:S01]  /*1090*/  SEL R29, R28, RZ, !P0 ;  /* 0x000000ff1c1d7207 */ /* 0x000fe20004000000 */
[----:B------:R-:W-:Y:S01]  /*10a0*/  UIADD3 UR10, UP0, UR8, UR10, URZ ;  /* 0x0000000a080a7290 */ /* 0x000fe2000ff1e03f */
[----:B------:R-:W-:Y:S02]  /*10b0*/  LEA.HI.X R28, R54, R23, R25, 0x6, P5 ;  /* 0x00000017361c7211 */ /* 0x000fe400028f3419 */
[----:B------:R-:W-:Y:S02]  /*10c0*/  LEA R25, P5, R30, UR22, 0x2 ;  /* 0x000000161e197c11 */ /* 0x000fe4000f8a10ff */
[----:B------:R-:W-:-:S02]  /*10d0*/  LOP3.LUT R26, R26, 0x10, RZ, 0xc0, !PT ;  /* 0x000000101a1a7812 */ /* 0x000fc400078ec0ff */
[----:B------:R-:W-:Y:S01]  /*10e0*/  LOP3.LUT R20, R20, 0x40, RZ, 0xc0, !PT ;  /* 0x0000004014147812 */ /* 0x000fe200078ec0ff */
[----:B------:R-:W-:Y:S01]  /*10f0*/  IMAD.X R107, RZ, RZ, R107, P3 ;  /* 0x000000ffff6b7224 */ /* 0x000fe200018e066b */
[----:B------:R-:W-:Y:S01]  /*1100*/  LEA.HI.X R30, R30, UR23, R31, 0x2, P5 ;  /* 0x000000171e1e7c11 */ /* 0x000fe2000a8f141f */
[----:B------:R-:W-:Y:S01]  /*1110*/  UIADD3.X UR24, URZ, UR9, URZ, UP0, !UPT ;  /* 0x000000093f187290 */ /* 0x000fe200087fe43f */
[C---:B------:R-:W-:Y:S02]  /*1120*/  LEA R18, P6, R19.reuse, R18, 0xa ;  /* 0x0000001213127211 */ /* 0x040fe400078c50ff */
[----:B------:R-:W-:Y:S01]  /*1130*/  IADD3 R26, P3, R26, R29, RZ ;  /* 0x0000001d1a1a7210 */ /* 0x000fe20007f7e0ff */
[----:B------:R-:W-:Y:S01]  /*1140*/  IMAD.U32 R29, RZ, RZ, UR10 ;  /* 0x0000000aff1d7e24 */ /* 0x000fe2000f8e00ff */
[----:B------:R-:W-:Y:S01]  /*1150*/  IADD3 R20, P5, R20, R25, RZ ;  /* 0x0000001914147210 */ /* 0x000fe20007fbe0ff */
[----:B------:R-:W-:Y:S01]  /*1160*/  USHF.R.U32.HI UR11, URZ, 0x1b, UR9 ;  /* 0x0000001b3f0b7899 */ /* 0x000fe20008011609 */
[----:B------:R-:W-:Y:S01]  /*1170*/  LEA.HI.X R19, R19, R28, R107, 0xa, P6 ;  /* 0x0000001c13137211 */ /* 0x000fe200030f546b */
[----:B------:R-:W-:Y:S01]  /*1180*/  IMAD.U32 R31, RZ, RZ, UR10 ;  /* 0x0000000aff1f7e24 */ /* 0x000fe2000f8e00ff */
[----:B------:R-:W-:Y:S01]  /*1190*/  SEL R25, R32, RZ, !P0 ;  /* 0x000000ff20197207 */ /* 0x000fe20004000000 */
[----:B------:R-:W-:Y:S01]  /*11a0*/  IMAD.X R30, RZ, RZ, R30, P5 ;  /* 0x000000ffff1e7224 */ /* 0x000fe200028e061e */
[----:B------:R-:W-:Y:S01]  /*11b0*/  SEL R32, R33, RZ, !P0 ;  /* 0x000000ff21207207 */ /* 0x000fe20004000000 */
[----:B------:R-:W-:Y:S01]  /*11c0*/  IMAD.U32 R28, RZ, RZ, UR24 ;  /* 0x00000018ff1c7e24 */ /* 0x000fe2000f8e00ff */
[----:B------:R-:W-:Y:S01]  /*11d0*/  LEA R20, P6, R29, R20, 0x6 ;  /* 0x000000141d147211 */ /* 0x000fe200078c30ff */
[----:B------:R-:W-:Y:S01]  /*11e0*/  ULOP3.LUT UR11, UR11, 0x10, URZ, 0xc0, !UPT ;  /* 0x000000100b0b7892 */ /* 0x000fe2000f8ec03f */
[----:B------:R-:W-:-:S02]  /*11f0*/  SEL R33, R34, RZ, !P0 ;  /* 0x000000ff22217207 */ /* 0x000fc40004000000 */
[----:B------:R-:W-:Y:S02]  /*1200*/  SHF.R.U32.HI R29, RZ, 0x19, R37 ;  /* 0x00000019ff1d7819 */ /* 0x000fe40000011625 */
[----:B------:R-:W-:Y:S01]  /*1210*/  SEL R34, R35, RZ, !P0 ;  /* 0x000000ff23227207 */ /* 0x000fe20004000000 */
[----:B------:R-:W-:Y:S01]  /*1220*/  UIADD3 UR11, UP0, UR8, UR11, URZ ;  /* 0x0000000b080b7290 */ /* 0x000fe2000ff1e03f */
[----:B------:R-:W-:Y:S02]  /*1230*/  LEA.HI.X R30, R31, R30, R28, 0x6, P6 ;  /* 0x0000001e1f1e7211 */ /* 0x000fe400030f341c */
[C---:B------:R-:W-:Y:S02]  /*1240*/  LEA R28, P6, R36.reuse, UR22, 0x2 ;  /* 0x00000016241c7c11 */ /* 0x040fe4000f8c10ff */
[----:B------:R-:W-:Y:S02]  /*1250*/  LOP3.LUT R29, R29, 0x40, RZ, 0xc0, !PT ;  /* 0x000000401d1d7812 */ /* 0x000fe400078ec0ff */
[----:B------:R-:W-:Y:S01]  /*1260*/  SHF.R.U32.HI R31, RZ, 0x1b, R34 ;  /* 0x0000001bff1f7819 */ /* 0x000fe20000011622 */
[----:B------:R-:W-:Y:S01]  /*1270*/  IMAD.X R21, RZ, RZ, R21, P4 ;  /* 0x000000ffff157224 */ /* 0x000fe200020e0615 */
[----:B------:R-:W-:Y:S01]  /*1280*/  LEA R20, P4, R27, R20, 0xa ;  /* 0x000000141b147211 */ /* 0x000fe200078850ff */
[----:B------:R-:W-:Y:S01]  /*1290*/  USHF.R.U32.HI UR10, URZ, 0x1b, UR9 ;  /* 0x0000001b3f0a7899 */ /* 0x000fe20008011609 */
[----:B------:R-:W-:Y:S01]  /*12a0*/  IADD3 R29, P5, R29, R28, RZ ;  /* 0x0000001c1d1d7210 */ /* 0x000fe20007fbe0ff */
[----:B------:R-:W-:Y:S01]  /*12b0*/  UIADD3.X UR24, URZ, UR9, URZ, UP0, !UPT ;  /* 0x000000093f187290 */ /* 0x000fe200087fe43f */
[----:B------:R-:W-:Y:S01]  /*12c0*/  LOP3.LUT R28, R31, 0x10, RZ, 0xc0, !PT ;  /* 0x000000101f1c7812 */ /* 0x000fe200078ec0ff */
[----:B------:R-:W-:Y:S01]  /*12d0*/  IMAD.U32 R54, RZ, RZ, UR11 ;  /* 0x0000000bff367e24 */ /* 0x000fe2000f8e00ff */
[----:B------:R-:W-:Y:S01]  /*12e0*/  LEA.HI.X R35, R36, UR23, R37, 0x2, P6 ;  /* 0x0000001724237c11 */ /* 0x000fe2000b0f1425 */
[----:B------:R-:W-:Y:S01]  /*12f0*/  ULOP3.LUT UR10, UR10, 0x10, URZ, 0xc0, !UPT ;  /* 0x000000100a0a7892 */ /* 0x000fe2000f8ec03f */
[----:B------:R-:W-:Y:S01]  /*1300*/  LEA.HI.X R21, R27, R30, R21, 0xa, P4 ;  /* 0x0000001e1b157211 */ /* 0x000fe200020f5415 */
[----:B------:R-:W-:Y:S01]  /*1310*/  IMAD.U32 R30, RZ, RZ, UR11 ;  /* 0x0000000bff1e7e24 */ /* 0x000fe2000f8e00ff */
[----:B------:R-:W-:Y:S01]  /*1320*/  IADD3 R27, P4, R28, R33, RZ ;  /* 0x000000211c1b7210 */ /* 0x000fe20007f9e0ff */
[----:B------:R-:W-:Y:S01]  /*1330*/  IMAD.X R35, RZ, RZ, R35, P5 ;  /* 0x000000ffff237224 */ /* 0x000fe200028e0623 */
[----:B------:R-:W-:Y:S01]  /*1340*/  SHF.R.U32.HI R37, RZ, 0x1b, R41 ;  /* 0x0000001bff257819 */ /* 0x000fe20000011629 */
[----:B------:R-:W-:Y:S01]  /*1350*/  IMAD.U32 R33, RZ, RZ, UR24 ;  /* 0x00000018ff217e24 */ /* 0x000fe2000f8e00ff */
[----:B------:R-:W-:Y:S01]  /*1360*/  SHF.R.U32.HI R31, RZ, 0x19, R39 ;  /* 0x00000019ff1f7819 */ /* 0x000fe20000011627 */
[----:B------:R-:W-:Y:S01]  /*1370*/  UIADD3 UR8, UP0, UR8, UR10, URZ ;  /* 0x0000000a08087290 */ /* 0x000fe2000ff1e03f */
[----:B------:R-:W-:-:S02]  /*1380*/  LEA R29, P6, R54, R29, 0x6 ;  /* 0x0000001d361d7211 */ /* 0x000fc400078c30ff */
[----:B------:R-:W-:Y:S02]  /*1390*/  LEA R28, P5, R38, UR22, 0x2 ;  /* 0x00000016261c7c11 */ /* 0x000fe4000f8a10ff */
[----:B------:R-:W-:Y:S02]  /*13a0*/  LOP3.LUT R37, R37, 0x10, RZ, 0xc0, !PT ;  /* 0x0000001025257812 */ /* 0x000fe400078ec0ff */
[----:B------:R-:W-:Y:S02]  /*13b0*/  LOP3.LUT R31, R31, 0x40, RZ, 0xc0, !PT ;  /* 0x000000401f1f7812 */ /* 0x000fe400078ec0ff */
[----:B------:R-:W-:Y:S02]  /*13c0*/  R2UR UR11, R45 ;  /* 0x000000002d0b72ca */ /* 0x000fe400000e0000 */
[----:B------:R-:W-:Y:S02]  /*13d0*/  LEA.HI.X R35, R30, R35, R33, 0x6, P6 ;  /* 0x000000231e237211 */ /* 0x000fe400030f3421 */
[----:B------:R-:W-:Y:S01]  /*13e0*/  LEA.HI.X R33, R38, UR23, R39, 0x2, P5 ;  /* 0x0000001726217c11 */ /* 0x000fe2000a8f1427 */
[----:B------:R-:W-:Y:S01]  /*13f0*/  IMAD.U32 R36, RZ, RZ, UR8 ;  /* 0x00000008ff247e24 */ /* 0x000fe2000f8e00ff */
[----:B------:R-:W-:-:S02]  /*1400*/  IADD3 R30, P5, R40, R37, RZ ;  /* 0x00000025281e7210 */ /* 0x000fc40007fbe0ff */
[----:B------:R-:W-:Y:S01]  /*1410*/  IADD3 R31, P6, R31, R28, RZ ;  /* 0x0000001c1f1f7210 */ /* 0x000fe20007fde0ff */
[----:B------:R-:W-:Y:S01]  /*1420*/  UIADD3.X UR9, URZ, UR9, URZ, UP0, !UPT ;  /* 0x000000093f097290 */ /* 0x000fe200087fe43f */
[----:B------:R-:W-:Y:S01]  /*1430*/  R2UR UR10, R44 ;  /* 0x000000002c0a72ca */ /* 0x000fe200000e0000 */
[----:B------:R-:W-:Y:S01]  /*1440*/  IMAD.X R28, RZ, RZ, R41, P5 ;  /* 0x000000ffff1c7224 */ /* 0x000fe200028e0629 */
[----:B------:R-:W-:Y:S01]  /*1450*/  LEA R31, P5, R36, R31, 0x6 ;  /* 0x0000001f241f7211 */ /* 0x000fe200078a30ff */
[----:B------:R-:W-:Y:S01]  /*1460*/  IMAD.X R33, RZ, RZ, R33, P6 ;  /* 0x000000ffff217224 */ /* 0x000fe200030e0621 */
[----:B------:R-:W-:Y:S01]  /*1470*/  LEA R22, P6, R30, R22, 0x6 ;  /* 0x000000161e167211 */ /* 0x000fe200078c30ff */
[----:B------:R-:W-:Y:S01]  /*1480*/  IMAD.X R36, RZ, RZ, R24, P3 ;  /* 0x000000ffff247224 */ /* 0x000fe200018e0618 */
[----:B------:R-:W-:Y:S01]  /*1490*/  LEA R24, P3, R26, R29, 0xa ;  /* 0x0000001d1a187211 */ /* 0x000fe200078650ff */
[----:B------:R-:W-:Y:S01]  /*14a0*/  IMAD.U32 R40, RZ, RZ, UR8 ;  /* 0x00000008ff287e24 */ /* 0x000fe2000f8e00ff */
[----:B------:R-:W-:Y:S01]  /*14b0*/  USHF.R.U32.HI UR8, URZ, 0x1b, UR11 ;  /* 0x0000001b3f087899 */ /* 0x000fe2000801160b */
[----:B------:R-:W-:Y:S01]  /*14c0*/  LEA.HI.X R28, R30, R23, R28, 0x6, P6 ;  /* 0x000000171e1c7211 */ /* 0x000fe200030f341c */
[----:B------:R-:W-:Y:S01]  /*14d0*/  IMAD.U32 R29, RZ, RZ, UR9 ;  /* 0x00000009ff1d7e24 */ /* 0x000fe2000f8e00ff */
[----:B------:R-:W-:Y:S01]  /*14e0*/  LEA.HI.X R23, R26, R35, R36, 0xa, P3 ;  /* 0x000000231a177211 */ /* 0x000fe200018f5424 */
[----:B------:R-:W-:Y:S01]  /*14f0*/  ULOP3.LUT UR8, UR8, 0x10, URZ, 0xc0, !UPT ;  /* 0x0000001008087892 */ /* 0x000fe2000f8ec03f */
[----:B------:R-:W-:-:S02]  /*1500*/  SHF.R.U32.HI R36, RZ, 0x1b, R32 ;  /* 0x0000001bff247819 */ /* 0x000fc40000011620 */
[----:B------:R-:W-:Y:S01]  /*1510*/  SHF.R.U32.HI R26, RZ, 0x19, R47 ;  /* 0x00000019ff1a7819 */ /* 0x000fe2000001162f */
[----:B------:R-:W-:Y:S01]  /*1520*/  IMAD.X R34, RZ, RZ, R34, P4 ;  /* 0x000000ffff227224 */ /* 0x000fe200020e0622 */
[----:B------:R-:W-:Y:S01]  /*1530*/  LEA.HI.X R33, R40, R33, R29, 0x6, P5 ;  /* 0x0000002128217211 */ /* 0x000fe200028f341d */
[----:B------:R-:W-:Y:S01]  /*1540*/  UIADD3 UR8, UP0, UR10, UR8, URZ ;  /* 0x000000080a087290 */ /* 0x000fe2000ff1e03f */
[----:B------:R-:W-:Y:S02]  /*1550*/  LOP3.LUT R36, R36, 0x10, RZ, 0xc0, !PT ;  /* 0x0000001024247812 */ /* 0x000fe400078ec0ff */
[----:B------:R-:W-:Y:S02]  /*1560*/  LEA R22, P5, R27, R22, 0xa ;  /* 0x000000161b167211 */ /* 0x000fe400078a50ff */
[----:B------:R-:W-:Y:S02]  /*1570*/  LEA R29, P6, R46, UR22, 0x2 ;  /* 0x000000162e1d7c11 */ /* 0x000fe4000f8c10ff */
[----:B------:R-:W-:-:S02]  /*1580*/  LOP3.LUT R26, R26, 0x40, RZ, 0xc0, !PT ;  /* 0x000000401a1a7812 */ /* 0x000fc400078ec0ff */
[----:B------:R-:W-:Y:S02]  /*1590*/  SEL R38, R42, RZ, !P0 ;  /* 0x000000ff2a267207 */ /* 0x000fe40004000000 */
[----:B------:R-:W-:Y:S02]  /*15a0*/  IADD3 R36, P4, R36, R25, RZ ;  /* 0x0000001924247210 */ /* 0x000fe40007f9e0ff */
[----:B------:R-:W-:Y:S02]  /*15b0*/  SEL R42, R43, RZ, !P0 ;  /* 0x000000ff2b2a7207 */ /* 0x000fe40004000000 */
[----:B------:R-:W-:Y:S02]  /*15c0*/  LEA.HI.X R25, R27, R28, R34, 0xa, P5 ;  /* 0x0000001c1b197211 */ /* 0x000fe400028f5422 */
[----:B------:R-:W-:Y:S01]  /*15d0*/  IADD3 R26, P5, R26, R29, RZ ;  /* 0x0000001d1a1a7210 */ /* 0x000fe20007fbe0ff */
[----:B------:R-:W-:Y:S01]  /*15e0*/  IMAD.U32 R29, RZ, RZ, UR8 ;  /* 0x00000008ff1d7e24 */ /* 0x000fe2000f8e00ff */
[----:B------:R-:W-:Y:S01]  /*15f0*/  SHF.R.U32.HI R35, RZ, 0x1b, R42 ;  /* 0x0000001bff237819 */ /* 0x000fe2000001162a */
[----:B------:R-:W-:Y:S01]  /*1600*/  UIADD3.X UR9, URZ, UR11, URZ, UP0, !UPT ;  /* 0x0000000b3f097290 */ /* 0x000fe200087fe43f */
[----:B------:R-:W-:-:S02]  /*1610*/  LEA.HI.X R27, R46, UR23, R47, 0x2, P6 ;  /* 0x000000172e1b7c11 */ /* 0x000fc4000b0f142f */
[----:B------:R-:W-:Y:S01]  /*1620*/  LEA R26, P6, R29, R26, 0x6 ;  /* 0x0000001a1d1a7211 */ /* 0x000fe200078c30ff */
[----:B------:R-:W-:Y:S01]  /*1630*/  IMAD.X R29, RZ, RZ, R32, P4 ;  /* 0x000000ffff1d7224 */ /* 0x000fe200020e0620 */
[----:B------:R-:W-:Y:S01]  /*1640*/  LOP3.LUT R35, R35, 0x10, RZ, 0xc0, !PT ;  /* 0x0000001023237812 */ /* 0x000fe200078ec0ff */
[----:B------:R-:W-:Y:S01]  /*1650*/  IMAD.U32 R32, RZ, RZ, UR8 ;  /* 0x00000008ff207e24 */ /* 0x000fe2000f8e00ff */
[----:B------:R-:W-:Y:S01]  /*1660*/  USHF.R.U32.HI UR8, URZ, 0x1b, UR11 ;  /* 0x0000001b3f087899 */ /* 0x000fe2000801160b */
[----:B------:R-:W-:Y:S01]  /*1670*/  LEA R28, P4, R36, R31, 0xa ;  /* 0x0000001f241c7211 */ /* 0x000fe200078850ff */
[----:B------:R-:W-:Y:S01]  /*1680*/  IMAD.X R27, RZ, RZ, R27, P5 ;  /* 0x000000ffff1b7224 */ /* 0x000fe200028e061b */
[----:B------:R-:W-:Y:S01]  /*1690*/  IADD3 R35, P3, R35, R38, RZ ;  /* 0x0000002623237210 */ /* 0x000fe20007f7e0ff */
[----:B------:R-:W-:Y:S01]  /*16a0*/  IMAD.U32 R31, RZ, RZ, UR9 ;  /* 0x00000009ff1f7e24 */ /* 0x000fe2000f8e00ff */
[----:B------:R-:W-:Y:S01]  /*16b0*/  ULOP3.LUT UR8, UR8, 0x10, URZ, 0xc0, !UPT ;  /* 0x0000001008087892 */ /* 0x000fe2000f8ec03f */
[----:B------:R-:W-:-:S02]  /*16c0*/  SEL R30, R49, RZ, !P0 ;  /* 0x000000ff311e7207 */ /* 0x000fc40004000000 */
[----:B------:R-:W-:Y:S01]  /*16d0*/  SHF.R.U32.HI R34, RZ, 0x19, R53 ;  /* 0x00000019ff227819 */ /* 0x000fe20000011635 */
[----:B------:R-:W-:Y:S01]  /*16e0*/  IMAD.X R42, RZ, RZ, R42, P3 ;  /* 0x000000ffff2a7224 */ /* 0x000fe200018e062a */
[----:B------:R-:W-:Y:S01]  /*16f0*/  LEA.HI.X R29, R36, R33, R29, 0xa, P4 ;  /* 0x00000021241d7211 */ /* 0x000fe200020f541d */
[----:B------:R-:W-:Y:S01]  /*1700*/  UIADD3 UR8, UP0, UR10, UR8, URZ ;  /* 0x000000080a087290 */ /* 0x000fe2000ff1e03f */
[----:B------:R-:W-:Y:S02]  /*1710*/  LEA.HI.X R27, R32, R27, R31, 0x6, P6 ;  /* 0x0000001b201b7211 */ /* 0x000fe400030f341f */
[----:B------:R-:W-:Y:S02]  /*1720*/  LEA R26, P3, R35, R26, 0xa ;  /* 0x0000001a231a7211 */ /* 0x000fe400078650ff */
[----:B------:R-:W-:Y:S02]  /*1730*/  SHF.R.U32.HI R37, RZ, 0x1b, R30 ;  /* 0x0000001bff257819 */ /* 0x000fe4000001161e */
[----:B------:R-:W-:-:S02]  /*1740*/  LEA R33, P5, R52, UR22, 0x2 ;  /* 0x0000001634217c11 */ /* 0x000fc4000f8a10ff */
[----:B------:R-:W-:Y:S01]  /*1750*/  LOP3.LUT R34, R34, 0x40, RZ, 0xc0, !PT ;  /* 0x0000004022227812 */ /* 0x000fe200078ec0ff */
[----:B------:R-:W-:Y:S01]  /*1760*/  UIADD3.X UR9, URZ, UR11, URZ, UP0, !UPT ;  /* 0x0000000b3f097290 */ /* 0x000fe200087fe43f */
[----:B------:R-:W-:Y:S01]  /*1770*/  LEA.HI.X R27, R35, R27, R42, 0xa, P3 ;  /* 0x0000001b231b7211 */ /* 0x000fe200018f542a */
[----:B------:R-:W-:Y:S01]  /*1780*/  IMAD.U32 R40, RZ, RZ, UR8 ;  /* 0x00000008ff287e24 */ /* 0x000fe2000f8e00ff */
[----:B------:R-:W-:Y:S02]  /*1790*/  SEL R48, R48, RZ, !P0 ;  /* 0x000000ff30307207 */ /* 0x000fe40004000000 */
[----:B------:R-:W-:Y:S02]  /*17a0*/  LOP3.LUT R37, R37, 0x10, RZ, 0xc0, !PT ;  /* 0x0000001025257812 */ /* 0x000fe400078ec0ff */
[----:B------:R-:W-:Y:S01]  /*17b0*/  IADD3 R34, P6, R34, R33, RZ ;  /* 0x0000002122227210 */ /* 0x000fe20007fde0ff */
[----:B------:R-:W-:Y:S01]  /*17c0*/  IMAD.U32 R33, RZ, RZ, UR8 ;  /* 0x00000008ff217e24 */ /* 0x000fe2000f8e00ff */
[----:B------:R-:W-:Y:S01]  /*17d0*/  LEA.HI.X R35, R52, UR23, R53, 0x2, P5 ;  /* 0x0000001734237c11 */ /* 0x000fe2000a8f1435 */
[----:B------:R-:W-:Y:S01]  /*17e0*/  USHF.R.U32.HI UR8, URZ, 0x1b, UR11 ;  /* 0x0000001b3f087899 */ /* 0x000fe2000801160b */
[----:B------:R-:W-:-:S02]  /*17f0*/  IADD3 R37, P4, R37, R48, RZ ;  /* 0x0000003025257210 */ /* 0x000fc40007f9e0ff */
[----:B------:R-:W-:Y:S01]  /*1800*/  SEL R39, R5, RZ, !P1 ;  /* 0x000000ff05277207 */ /* 0x000fe20004800000 */
[----:B------:R-:W-:Y:S01]  /*1810*/  IMAD.X R35, RZ, RZ, R35, P6 ;  /* 0x000000ffff237224 */ /* 0x000fe200030e0623 */
[----:B------:R-:W-:Y:S01]  /*1820*/  LEA R34, P5, R33, R34, 0x6 ;  /* 0x0000002221227211 */ /* 0x000fe200078a30ff */
[----:B------:R-:W-:Y:S01]  /*1830*/  IMAD.U32 R5, RZ, RZ, UR9 ;  /* 0x00000009ff057e24 */ /* 0x000fe2000f8e00ff */
[----:B------:R-:W-:Y:S01]  /*1840*/  SEL R4, R4, RZ, !P1 ;  /* 0x000000ff04047207 */ /* 0x000fe20004800000 */
[----:B------:R-:W-:Y:S01]  /*1850*/  BAR.SYNC.DEFER_BLOCKING 0x0 ;  /* 0x0000000000007b1d */ /* 0x000fe20000010000 */
[----:B------:R-:W-:Y:S01]  /*1860*/  ULOP3.LUT UR8, UR8, 0x10, URZ, 0xc0, !UPT ;  /* 0x0000001008087892 */ /* 0x000fe2000f8ec03f */
[----:B------:R-:W-:Y:S01]  /*1870*/  SHF.R.U32.HI R32, RZ, 0x19, R57 ;  /* 0x00000019ff207819 */ /* 0x000fe20000011639 */
[----:B------:R-:W-:Y:S01]  /*1880*/  IMAD.X R30, RZ, RZ, R30, P4 ;  /* 0x000000ffff1e7224 */ /* 0x000fe200020e061e */
[----:B------:R-:W-:Y:S01]  /*1890*/  SEL R38, R6, RZ, !P1 ;  /* 0x000000ff06267207 */ /* 0x000fe20004800000 */
[----:B------:R-:W-:Y:S01]  /*18a0*/  UIADD3 UR8, UP0, UR10, UR8, URZ ;  /* 0x000000080a087290 */ /* 0x000fe2000ff1e03f */
[----:B------:R-:W-:-:S02]  /*18b0*/  SEL R31, R51, RZ, !P0 ;  /* 0x000000ff331f7207 */ /* 0x000fc40004000000 */
[----:B------:R-:W-:Y:S02]  /*18c0*/  SEL R41, R7, RZ, !P1 ;  /* 0x000000ff07297207 */ /* 0x000fe40004800000 */
[----:B------:R-:W-:Y:S02]  /*18d0*/  LEA.HI.X R35, R40, R35, R5, 0x6, P5 ;  /* 0x0000002328237211 */ /* 0x000fe400028f3405 */
[----:B------:R-:W-:Y:S02]  /*18e0*/  SEL R8, R8, RZ, !P2 ;  /* 0x000000ff08087207 */ /* 0x000fe40005000000 */
[----:B------:R-:W-:Y:S02]  /*18f0*/  LEA R34, P4, R37, R34, 0xa ;  /* 0x0000002225227211 */ /* 0x000fe400078850ff */
[----:B------:R-:W-:Y:S02]  /*1900*/  LEA R5, P5, R56, UR22, 0x2 ;  /* 0x0000001638057c11 */ /* 0x000fe4000f8a10ff */
[----:B------:R-:W-:-:S02]  /*1910*/  LOP3.LUT R32, R32, 0x40, RZ, 0xc0, !PT ;  /* 0x0000004020207812 */ /* 0x000fc400078ec0ff */
[----:B------:R-:W-:Y:S02]  /*1920*/  SEL R9, R9, RZ, !P2 ;  /* 0x000000ff09097207 */ /* 0x000fe40005000000 */
[----:B------:R-:W-:Y:S01]  /*1930*/  SEL R10, R10, RZ, !P2 ;  /* 0x000000ff0a0a7207 */ /* 0x000fe20005000000 */
[----:B------:R0:W-:Y:S01]  /*1940*/  STS [R65], R4 ;  /* 0x0000000441007388 */ /* 0x0001e20000000800 */
[----:B------:R-:W-:Y:S02]  /*1950*/  SHF.R.U32.HI R36, RZ, 0x1b, R31 ;  /* 0x0000001bff247819 */ /* 0x000fe4000001161f */
[----:B------:R-:W-:Y:S01]  /*1960*/  SEL R33, R11, RZ, !P2 ;  /* 0x000000ff0b217207 */ /* 0x000fe20005000000 */
[----:B------:R-:W-:Y:S01]  /*1970*/  STS [R66+0x100], R39 ;  /* 0x0001002742007388 */ /* 0x000fe20000000800 */
[----:B------:R-:W-:-:S03]  /*1980*/  LEA.HI.X R35, R37, R35, R30, 0xa, P4 ;  /* 0x0000002325237211 */ /* 0x000fc600020f541e */
[----:B------:R-:W-:Y:S01]  /*1990*/  STS [R67+0x200], R38 ;  /* 0x0002002643007388 */ /* 0x000fe20000000800 */
[----:B------:R-:W-:Y:S01]  /*19a0*/  IADD3 R32, P4, R32, R5, RZ ;  /* 0x0000000520207210 */ /* 0x000fe20007f9e0ff */
[----:B------:R-:W-:Y:S02]  /*19b0*/  IMAD.U32 R5, RZ, RZ, UR8 ;  /* 0x00000008ff057e24 */ /* 0x000fe4000f8e00ff */
[----:B------:R-:W-:Y:S01]  /*19c0*/  STS [R68+0x300], R41 ;  /* 0x0003002944007388 */ /* 0x000fe20000000800 */
[----:B------:R-:W-:Y:S01]  /*19d0*/  UIADD3.X UR10, URZ, UR11, URZ, UP0, !UPT ;  /* 0x0000000b3f0a7290 */ /* 0x000fe200087fe43f */
[----:B------:R-:W-:Y:S02]  /*19e0*/  SEL R51, R50, RZ, !P0 ;  /* 0x000000ff32337207 */ /* 0x000fe40004000000 */
[----:B------:R1:W-:Y:S01]  /*19f0*/  STS [R65+0x80], R8 ;  /* 0x0000800841007388 */ /* 0x0003e20000000800 */
[----:B------:R-:W-:Y:S02]  /*1a00*/  LOP3.LUT R36, R36, 0x10, RZ, 0xc0, !PT ;  /* 0x0000001024247812 */ /* 0x000fe400078ec0ff */
[----:B------:R-:W-:Y:S01]  /*1a10*/  LEA.HI.X R56, R56, UR23, R57, 0x2, P5 ;  /* 0x0000001738387c11 */ /* 0x000fe2000a8f1439 */
[----:B------:R-:W-:Y:S04]  /*1a20*/  STS [R66+0x180], R9 ;  /* 0x0001800942007388 */ /* 0x000fe80000000800 */
[----:B------:R2:W-:Y:S01]  /*1a30*/  STS [R67+0x280], R10 ;  /* 0x0002800a43007388 */ /* 0x0005e20000000800 */
[----:B------:R-:W-:-:S03]  /*1a40*/  IADD3 R36, P3, R36, R51, RZ ;  /* 0x0000003324247210 */ /* 0x000fc60007f7e0ff */
[----:B------:R-:W-:Y:S01]  /*1a50*/  STS [R68+0x380], R33 ;  /* 0x0003802144007388 */ /* 0x000fe20000000800 */
[----:B------:R-:W-:Y:S01]  /*1a60*/  LEA R32, P5, R5, R32, 0x6 ;  /* 0x0000002005207211 */ /* 0x000fe200078a30ff */
[----:B------:R-:W-:Y:S01]  /*1a70*/  BAR.SYNC.DEFER_BLOCKING 0x0 ;  /* 0x0000000000007b1d */ /* 0x000fe20000010000 */
[----:B------:R-:W-:Y:S02]  /*1a80*/  IMAD.X R5, RZ, RZ, R56, P4 ;  /* 0x000000ffff057224 */ /* 0x000fe400020e0638 */
[----:B------:R-:W-:Y:S02]  /*1a90*/  IMAD.U32 R6, RZ, RZ, UR8 ;  /* 0x00000008ff067e24 */ /* 0x000fe4000f8e00ff */
[----:B------:R-:W-:Y:S01]  /*1aa0*/  IMAD.U32 R7, RZ, RZ, UR10 ;  /* 0x0000000aff077e24 */ /* 0x000fe2000f8e00ff */
[----:B------:R-:W-:Y:S01]  /*1ab0*/  LEA R32, P4, R36, R32, 0xa ;  /* 0x0000002024207211 */ /* 0x000fe200078850ff */
[----:B------:R-:W-:-:S03]  /*1ac0*/  IMAD.X R31, RZ, RZ, R31, P3 ;  /* 0x000000ffff1f7224 */ /* 0x000fc600018e061f */
[----:B------:R-:W-:Y:S02]  /*1ad0*/  LEA.HI.X R5, R6, R5, R7, 0x6, P5 ;  /* 0x0000000506057211 */ /* 0x000fe400028f3407 */
[----:B0-----:R-:W-:Y:S02]  /*1ae0*/  IADD3 R4, P3, R18, R103, RZ ;  /* 0x0000006712047210 */ /* 0x001fe40007f7e0ff */
[----:B------:R-:W-:Y:S02]  /*1af0*/  LEA.HI.X R31, R36, R5, R31, 0xa, P4 ;  /* 0x00000005241f7211 */ /* 0x000fe400020f541f */
[----:B------:R-:W-:Y:S01]  /*1b00*/  IADD3 R6, P4, R20, R103, RZ ;  /* 0x0000006714067210 */ /* 0x000fe20007f9e0ff */
[--C-:B------:R-:W-:Y:S01]  /*1b10*/  IMAD.X R5, R19, 0x1, R102.reuse, P3 ;  /* 0x0000000113057824 */ /* 0x100fe200018e0666 */
[----:B------:R-:W-:Y:S01]  /*1b20*/  CS2R R36, SRZ ;  /* 0x0000000000247805 */ /* 0x000fe2000001ff00 */
[----:B------:R-:W-:Y:S01]  /*1b30*/  IMAD.MOV.U32 R30, RZ, RZ, RZ ;  /* 0x000000ffff1e7224 */ /* 0x000fe200078e00ff */
[----:B-1----:R-:W-:Y:S01]  /*1b40*/  IADD3 R8, P3, R24, R103, RZ ;  /* 0x0000006718087210 */ /* 0x002fe20007f7e0ff */
[----:B------:R-:W-:Y:S01]  /*1b50*/  IMAD.X R7, R21, 0x1, R102, P4 ;  /* 0x0000000115077824 */ /* 0x000fe200020e0666 */
[----:B--2---:R-:W-:-:S02]  /*1b60*/  IADD3 R10, P4, R28, R103, RZ ;  /* 0x000000671c0a7210 */ /* 0x004fc40007f9e0ff */
[----:B------:R-:W-:Y:S01]  /*1b70*/  IADD3 R18, P5, R22, R103, RZ ;  /* 0x0000006716127210 */ /* 0x000fe20007fbe0ff */
[----:B------:R0:W2:Y:S01]  /*1b80*/  @!P0 LDG.E.EL R30, desc[UR12][R4.64] ;  /* 0x0000000c041e8981 */ /* 0x0000a2000c2e1900 */
[----:B------:R-:W-:Y:S02]  /*1b90*/  IMAD.MOV.U32 R24, RZ, RZ, RZ ;  /* 0x000000ffff187224 */ /* 0x000fe400078e00ff */
[--C-:B------:R-:W-:Y:S01]  /*1ba0*/  IMAD.X R9, R23, 0x1, R102.reuse, P3 ;  /* 0x0000000117097824 */ /* 0x100fe200018e0666 */
[----:B------:R1:W3:Y:S01]  /*1bb0*/  @!P0 LDG.E.EL R36, desc[UR12][R6.64] ;  /* 0x0000000c06248981 */ /* 0x0002e2000c2e1900 */
[--C-:B------:R-:W-:Y:S01]  /*1bc0*/  IMAD.X R11, R29, 0x1, R102.reuse, P4 ;  /* 0x000000011d0b7824 */ /* 0x100fe200020e0666 */
[----:B------:R-:W-:Y:S01]  /*1bd0*/  IADD3 R20, P3, R26, R103, RZ ;  /* 0x000000671a147210 */ /* 0x000fe20007f7e0ff */
[----:B------:R-:W-:Y:S01]  /*1be0*/  IMAD.X R19, R25, 0x1, R102, P5 ;  /* 0x0000000119137824 */ /* 0x000fe200028e0666 */
[----:B------:R-:W4:Y:S01]  /*1bf0*/  @!P0 LDG.E.EL R24, desc[UR12][R8.64] ;  /* 0x0000000c08188981 */ /* 0x000f22000c2e1900 */
[----:B0-----:R-:W-:Y:S01]  /*1c00*/  IADD3 R4, P5, R32, R103, RZ ;  /* 0x0000006720047210 */ /* 0x001fe20007fbe0ff */
[----:B------:R-:W-:-:S02]  /*1c10*/  IMAD.MOV.U32 R38, RZ, RZ, RZ ;  /* 0x000000ffff267224 */ /* 0x000fc400078e00ff */
[----:B------:R-:W-:Y:S01]  /*1c20*/  LDS R33, [R75+0x2800] ;  /* 0x002800004b217984 */ /* 0x000fe20000000800 */
[----:B-1----:R-:W-:Y:S01]  /*1c30*/  IADD3 R6, P4, R34, R103, RZ ;  /* 0x0000006722067210 */ /* 0x002fe20007f9e0ff */
[----:B------:R-:W-:Y:S02]  /*1c40*/  IMAD.MOV.U32 R28, RZ, RZ, RZ ;  /* 0x000000ffff1c7224 */ /* 0x000fe400078e00ff */
[----:B------:R-:W-:Y:S01]  /*1c50*/  IMAD.MOV.U32 R40, RZ, RZ, RZ ;  /* 0x000000ffff287224 */ /* 0x000fe200078e00ff */
[----:B------:R0:W3:Y:S01]  /*1c60*/  @!P0 LDG.E.EL R38, desc[UR12][R18.64] ;  /* 0x0000000c12268981 */ /* 0x0000e2000c2e1900 */
[----:B------:R-:W-:Y:S02]  /*1c70*/  IMAD.MOV.U32 R26, RZ, RZ, RZ ;  /* 0x000000ffff1a7224 */ /* 0x000fe400078e00ff */
[----:B------:R-:W-:Y:S01]  /*1c80*/  IMAD.MOV.U32 R42, RZ, RZ, RZ ;  /* 0x000000ffff2a7224 */ /* 0x000fe200078e00ff */
[----:B------:R-:W3:Y:S01]  /*1c90*/  @!P0 LDG.E.EL R28, desc[UR12][R10.64] ;  /* 0x0000000c0a1c8981 */ /* 0x000ee2000c2e1900 */
[----:B------:R-:W-:-:S02]  /*1ca0*/  IMAD.X R21, R27, 0x1, R102, P3 ;  /* 0x000000011b157824 */ /* 0x000fc400018e0666 */
[--C-:B------:R-:W-:Y:S01]  /*1cb0*/  IMAD.X R7, R35, 0x1, R102.reuse, P4 ;  /* 0x0000000123077824 */ /* 0x100fe200020e0666 */
[----:B------:R-:W1:Y:S01]  /*1cc0*/  S2R R23, SR_TID.X ;  /* 0x0000000000177919 */ /* 0x000e620000002100 */
[----:B------:R-:W-:Y:S01]  /*1cd0*/  IMAD.X R5, R31, 0x1, R102, P5 ;  /* 0x000000011f057824 */ /* 0x000fe200028e0666 */
[----:B------:R-:W3:Y:S04]  /*1ce0*/  @!P0 LDG.E.EL R26, desc[UR12][R20.64] ;  /* 0x0000000c141a8981 */ /* 0x000ee8000c2e1900 */
[----:B------:R-:W3:Y:S04]  /*1cf0*/  @!P0 LDG.E.EL R40, desc[UR12][R6.64] ;  /* 0x0000000c06288981 */ /* 0x000ee8000c2e1900 */
[----:B------:R1:W3:Y:S01]  /*1d00*/  @!P0 LDG.E.EL R42, desc[UR12][R4.64] ;  /* 0x0000000c042a8981 */ /* 0x0002e2000c2e1900 */
[----:B------:R-:W1:Y:S03]  /*1d10*/  S2UR UR8, SR_CgaCtaId ;  /* 0x00000000000879c3 */ /* 0x000e660000008800 */
[----:B0-----:R-:W0:Y:S04]  /*1d20*/  LDS R18, [R70] ;  /* 0x0000000046127984 */ /* 0x001e280000000800 */
[----:B------:R-:W0:Y:S04]  /*1d30*/  LDS R8, [R72+0x1000] ;  /* 0x0010000048087984 */ /* 0x000e280000000800 */
[----:B------:R-:W0:Y:S04]  /*1d40*/  LDS R19, [R71+0x800] ;  /* 0x0008000047137984 */ /* 0x000e280000000800 */
[----:B------:R-:W-:Y:S04]  /*1d50*/  LDS R9, [R73+0x1800] ;  /* 0x0018000049097984 */ /* 0x000fe80000000800 */
[----:B------:R-:W0:Y:S04]  /*1d60*/  LDS R32, [R74+0x2000] ;  /* 0x002000004a207984 */ /* 0x000e280000000800 */
[----:B------:R-:W0:Y:S04]  /*1d70*/  LDS R34, [R76+0x3000] ;  /* 0x003000004c227984 */ /* 0x000e280000000800 */
[----:B------:R-:W0:Y:S01]  /*1d80*/  LDS R35, [R77+0x3800] ;  /* 0x003800004d237984 */ /* 0x000e220000000800 */
[----:B------:R-:W-:Y:S01]  /*1d90*/  UMOV UR9, 0x400 ;  /* 0x0000040000097882 */ /* 0x000fe20000000000 */
[C---:B-1----:R-:W-:Y:S01]  /*1da0*/  LOP3.LUT R4, R23.reuse, 0x1f0, RZ, 0xc0, !PT ;  /* 0x000001f017047812 */ /* 0x042fe200078ec0ff */
[----:B------:R-:W-:Y:S01]  /*1db0*/  UPRMT UR8, UR8, 0x654, UR9 ;  /* 0x0000065408087896 */ /* 0x000fe20008000009 */
[----:B------:R-:W-:Y:S01]  /*1dc0*/  IMAD.SHL.U32 R22, R23, 0x4, RZ ;  /* 0x0000000417167824 */ /* 0x000fe200078e00ff */
[----:B------:R-:W-:-:S04]  /*1dd0*/  UISETP.NE.U32.AND UP0, UPT, UR7, -0x40, UPT ;  /* 0xffffffc00700788c */ /* 0x000fc8000bf05070 */
[----:B------:R-:W-:Y:S01]  /*1de0*/  UISETP.NE.AND.EX UP0, UPT, UR6, -0x1, UPT, UP0 ;  /* 0xffffffff0600788c */ /* 0x000fe2000bf05300 */
[----:B------:R-:W-:Y:S01]  /*1df0*/  VIADD R5, R4, UR8 ;  /* 0x0000000804057c36 */ /* 0x000fe20008000000 */
[----:B------:R-:W-:-:S04]  /*1e00*/  LOP3.LUT R4, R22, 0x7fc, RZ, 0xc0, !PT ;  /* 0x000007fc16047812 */ /* 0x000fc800078ec0ff */
[----:B------:R-:W-:Y:S01]  /*1e10*/  PLOP3.LUT P3, PT, PT, PT, UP0, 0x80, 0x0 ;  /* 0x000000000000781c */ /* 0x000fe20003f6f008 */
[----:B------:R-:W-:Y:S01]  /*1e20*/  IMAD R4, R4, 0x4, R5 ;  /* 0x0000000404047824 */ /* 0x000fe200078e0205 */
[----:B------:R-:W-:Y:S01]  /*1e30*/  CS2R R46, SRZ ;  /* 0x00000000002e7805 */ /* 0x000fe2000001ff00 */
[----:B------:R-:W-:Y:S01]  /*1e40*/  IMAD.MOV.U32 R45, RZ, RZ, RZ ;  /* 0x000000ffff2d7224 */ /* 0x000fe200078e00ff */
[----:B------:R-:W-:Y:S02]  /*1e50*/  CS2R R48, SRZ ;  /* 0x0000000000307805 */ /* 0x000fe4000001ff00 */
[----:B------:R-:W-:Y:S01]  /*1e60*/  CS2R R50, SRZ ;  /* 0x0000000000327805 */ /* 0x000fe2000001ff00 */
[----:B------:R-:W-:Y:S02]  /*1e70*/  IMAD.MOV.U32 R25, RZ, RZ, 0x3f800000 ;  /* 0x3f800000ff197424 */ /* 0x000fe400078e00ff */
[----:B------:R-:W-:Y:S02]  /*1e80*/  IMAD.MOV.U32 R27, RZ, RZ, 0x3f800000 ;  /* 0x3f800000ff1b7424 */ /* 0x000fe400078e00ff */
[----:B------:R-:W-:-:S02]  /*1e90*/  IMAD.MOV.U32 R29, RZ, RZ, 0x3f800000 ;  /* 0x3f800000ff1d7424 */ /* 0x000fc400078e00ff */
[----:B------:R-:W-:Y:S02]  /*1ea0*/  IMAD.MOV.U32 R31, RZ, RZ, 0x3f800000 ;  /* 0x3f800000ff1f7424 */ /* 0x000fe400078e00ff */
[----:B--2--5:R-:W-:-:S04]  /*1eb0*/  FADD R5, R30, R63 ;  /* 0x0000003f1e057221 */ /* 0x024fc80000000000 */
[----:B0-----:R-:W-:Y:S01]  /*1ec0*/  FADD R18, R18, R5 ;  /* 0x0000000512127221 */ /* 0x001fe20000000000 */
[--C-:B----4-:R-:W-:Y:S01]  /*1ed0*/  FADD R7, R24, R63.reuse ;  /* 0x0000003f18077221 */ /* 0x110fe20000000000 */
[----:B---3--:R-:W-:-:S03]  /*1ee0*/  FADD R36, R36, R63 ;  /* 0x0000003f24247221 */ /* 0x008fc60000000000 */
[----:B------:R-:W-:Y:S01]  /*1ef0*/  FADD R20, R8, R7 ;  /* 0x0000000708147221 */ /* 0x000fe20000000000 */
[----:B------:R-:W-:Y:S01]  /*1f00*/  FADD R19, R19, R36 ;  /* 0x0000002413137221 */ /* 0x000fe20000000000 */
[--C-:B------:R-:W-:Y:S01]  /*1f10*/  FADD R5, R38, R63.reuse ;  /* 0x0000003f26057221 */ /* 0x100fe20000000000 */
[----:B------:R-:W-:-:S03]  /*1f20*/  FADD R28, R28, R63 ;  /* 0x0000003f1c1c7221 */ /* 0x000fc60000000000 */
[----:B------:R-:W-:Y:S01]  /*1f30*/  FADD R32, R32, R5 ;  /* 0x0000000520207221 */ /* 0x000fe20000000000 */
[----:B------:R-:W-:Y:S01]  /*1f40*/  FADD R21, R9, R28 ;  /* 0x0000001c09157221 */ /* 0x000fe20000000000 */
[--C-:B------:R-:W-:Y:S01]  /*1f50*/  FADD R26, R26, R63.reuse ;  /* 0x0000003f1a1a7221 */ /* 0x100fe20000000000 */
[--C-:B------:R-:W-:Y:S01]  /*1f60*/  FADD R7, R40, R63.reuse ;  /* 0x0000003f28077221 */ /* 0x100fe20000000000 */
[----:B------:R-:W-:Y:S02]  /*1f70*/  FADD R42, R42, R63 ;  /* 0x0000003f2a2a7221 */ /* 0x000fe40000000000 */
[----:B------:R-:W-:Y:S01]  /*1f80*/  FADD R33, R33, R26 ;  /* 0x0000001a21217221 */ /* 0x000fe20000000000 */
[----:B------:R-:W-:Y:S01]  /*1f90*/  FADD R34, R34, R7 ;  /* 0x0000000722227221 */ /* 0x000fe20000000000 */
[----:B------:R-:W-:Y:S01]  /*1fa0*/  FADD R35, R35, R42 ;  /* 0x0000002a23237221 */ /* 0x000fe20000000000 */
[----:B------:R-:W-:Y:S02]  /*1fb0*/  IMAD.MOV.U32 R24, RZ, RZ, 0x3f800000 ;  /* 0x3f800000ff187424 */ /* 0x000fe400078e00ff */
[----:B------:R-:W-:-:S02]  /*1fc0*/  IMAD.MOV.U32 R26, RZ, RZ, 0x3f800000 ;  /* 0x3f800000ff1a7424 */ /* 0x000fc400078e00ff */
[----:B------:R-:W-:Y:S02]  /*1fd0*/  IMAD.MOV.U32 R28, RZ, RZ, 0x3f800000 ;  /* 0x3f800000ff1c7424 */ /* 0x000fe400078e00ff */
[----:B------:R-:W-:Y:S02]  /*1fe0*/  IMAD.MOV.U32 R30, RZ, RZ, 0x3f800000 ;  /* 0x3f800000ff1e7424 */ /* 0x000fe400078e00ff */
[----:B------:R-:W-:Y:S02]  /*1ff0*/  IMAD.MOV.U32 R36, RZ, RZ, R18 ;  /* 0x000000ffff247224 */ /* 0x000fe400078e0012 */
[----:B------:R-:W-:Y:S02]  /*2000*/  IMAD.MOV.U32 R38, RZ, RZ, R19 ;  /* 0x000000ffff267224 */ /* 0x000fe400078e0013 */
[----:B------:R-:W-:Y:S02]  /*2010*/  IMAD.MOV.U32 R39, RZ, RZ, R20 ;  /* 0x000000ffff277224 */ /* 0x000fe400078e0014 */
[----:B------:R-:W-:-:S02]  /*2020*/  IMAD.MOV.U32 R40, RZ, RZ, R21 ;  /* 0x000000ffff287224 */ /* 0x000fc400078e0015 */
[----:B------:R-:W-:Y:S02]  /*2030*/  IMAD.MOV.U32 R41, RZ, RZ, R32 ;  /* 0x000000ffff297224 */ /* 0x000fe400078e0020 */
[----:B------:R-:W-:Y:S02]  /*2040*/  IMAD.MOV.U32 R42, RZ, RZ, R33 ;  /* 0x000000ffff2a7224 */ /* 0x000fe400078e0021 */
[----:B------:R-:W-:Y:S02]  /*2050*/  IMAD.MOV.U32 R43, RZ, RZ, R34 ;  /* 0x000000ffff2b7224 */ /* 0x000fe400078e0022 */
[----:B------:R-:W-:Y:S01]  /*2060*/  IMAD.MOV.U32 R44, RZ, RZ, R35 ;  /* 0x000000ffff2c7224 */ /* 0x000fe200078e0023 */
[----:B------:R-:W-:Y:S06]  /*2070*/  @!P3 BRA `(.L_x_0) ;  /* 0x0000000400c0b947 */ /* 0x000fec0003800000 */
[----:B------:R-:W-:Y:S01]  /*2080*/  FADD R25, R92, 1 ;  /* 0x3f8000005c197421 */ /* 0x000fe20000000000 */
[----:B------:R-:W-:Y:S01]  /*2090*/  FADD R37, R18, -R93 ;  /* 0x8000005d12257221 */ /* 0x000fe20000000000 */
[----:B------:R-:W-:Y:S01]  /*20a0*/  FADD R24, R81, 1 ;  /* 0x3f80000051187421 */ /* 0x000fe20000000000 */
[----:B------:R-:W-:Y:S01]  /*20b0*/  FADD R8, R19, -R94 ;  /* 0x8000005e13087221 */ /* 0x000fe20000000000 */
[C---:B------:R-:W-:Y:S01]  /*20c0*/  FMUL R10, R25.reuse, 0.25 ;  /* 0x3e800000190a7820 */ /* 0x040fe20000400000 */
[----:B------:R-:W-:Y:S01]  /*20d0*/  FSETP.GEU.AND P6, PT, |R25|, 1.175494350822287508e-38, PT ;  /* 0x008000001900780b */ /* 0x000fe20003fce200 */
[----:B------:R-:W-:Y:S01]  /*20e0*/  FMUL R36, R37, 0.25 ;  /* 0x3e80000025247820 */ /* 0x000fe20000400000 */
[----:B------:R-:W-:Y:S01]  /*20f0*/  FSETP.GT.AND P5, PT, |R25|, 8.50705917302346158658e+37, PT ;  /* 0x7e8000001900780b */ /* 0x000fe20003fa4200 */
[----:B------:R-:W-:Y:S01]  /*2100*/  FADD R27, R82, 1 ;  /* 0x3f800000521b7421 */ /* 0x000fe20000000000 */
[----:B------:R-:W-:Y:S01]  /*2110*/  FSETP.GEU.AND P4, PT, |R24|, 1.175494350822287508e-38, PT ;  /* 0x008000001800780b */ /* 0x000fe20003f8e200 */
[----:B------:R-:W-:Y:S01]  /*2120*/  FADD R11, R20, -R95 ;  /* 0x8000005f140b7221 */ /* 0x000fe20000000000 */
[----:B------:R-:W-:Y:S01]  /*2130*/  FSEL R10, R10, R25, P5 ;  /* 0x000000190a0a7208 */ /* 0x000fe20002800000 */
[----:B------:R-:W-:Y:S01]  /*2140*/  FMUL R39, R24, 0.25 ;  /* 0x3e80000018277820 */ /* 0x000fe20000400000 */
[----:B------:R-:W-:Y:S01]  /*2150*/  FSEL R36, R36, R37, P5 ;  /* 0x0000002524247208 */ /* 0x000fe20002800000 */
[----:B------:R-:W-:Y:S01]  /*2160*/  FMUL R41, R8, 0.25 ;  /* 0x3e80000008297820 */ /* 0x000fe20000400000 */
[----:B------:R-:W-:Y:S01]  /*2170*/  FSETP.GT.AND P3, PT, |R24|, 8.50705917302346158658e+37, PT ;  /* 0x7e8000001800780b */ /* 0x000fe20003f64200 */
[----:B------:R-:W-:Y:S01]  /*2180*/  FMUL R40, R27, 0.25 ;  /* 0x3e8000001b287820 */ /* 0x000fe20000400000 */
[----:B------:R-:W-:Y:S01]  /*2190*/  FMUL R42, R11, 0.25 ;  /* 0x3e8000000b2a7820 */ /* 0x000fe20000400000 */
[----:B------:R-:W-:Y:S01]  /*21a0*/  @!P6 FMUL R10, R10, 16777216 ;  /* 0x4b8000000a0ae820 */ /* 0x000fe20000400000 */
[----:B------:R-:W-:Y:S01]  /*21b0*/  @!P6 FMUL R36, R36, 16777216 ;  /* 0x4b8000002424e820 */ /* 0x000fe20000400000 */
[----:B------:R-:W-:Y:S01]  /*21c0*/  FSETP.GEU.AND P6, PT, |R27|, 1.175494350822287508e-38, PT ;  /* 0x008000001b00780b */ /* 0x000fe20003fce200 */
[----:B------:R-:W-:Y:S01]  /*21d0*/  FADD R26, R83, 1 ;  /* 0x3f800000531a7421 */ /* 0x000fe20000000000 */
[----:B------:R-:W-:Y:S01]  /*21e0*/  FSETP.GT.AND P5, PT, |R27|, 8.50705917302346158658e+37, PT ;  /* 0x7e8000001b00780b */ /* 0x000fe20003fa4200 */
[----:B------:R-:W-:Y:S01]  /*21f0*/  FADD R6, R21, -R96 ;  /* 0x8000006015067221 */ /* 0x000fe20000000000 */
[----:B------:R-:W-:Y:S01]  /*2200*/  FSEL R39, R39, R24, P3 ;  /* 0x0000001827277208 */ /* 0x000fe20001800000 */
[----:B------:R-:W-:Y:S01]  /*2210*/  FADD R29, R84, 1 ;  /* 0x3f800000541d7421 */ /* 0x000fe20000000000 */
[----:B------:R-:W-:Y:S01]  /*2220*/  FSEL R38, R41, R8, P3 ;  /* 0x0000000829267208 */ /* 0x000fe20001800000 */
[----:B------:R-:W-:Y:S01]  /*2230*/  FADD R9, R32, -R97 ;  /* 0x8000006120097221 */ /* 0x000fe20000000000 */
[----:B------:R-:W-:Y:S01]  /*2240*/  FSEL R40, R40, R27, P5 ;  /* 0x0000001b28287208 */ /* 0x000fe20002800000 */
[----:B------:R-:W-:Y:S01]  /*2250*/  @!P4 FMUL R39, R39, 16777216 ;  /* 0x4b8000002727c820 */ /* 0x000fe20000400000 */
[----:B------:R-:W-:Y:S01]  /*2260*/  FSEL R42, R42, R11, P5 ;  /* 0x0000000b2a2a7208 */ /* 0x000fe20002800000 */
[----:B------:R-:W-:Y:S01]  /*2270*/  @!P4 FMUL R38, R38, 16777216 ;  /* 0x4b8000002626c820 */ /* 0x000fe20000400000 */
[C---:B------:R-:W-:Y:S01]  /*2280*/  FSETP.GEU.AND P4, PT, |R26|.reuse, 1.175494350822287508e-38, PT ;  /* 0x008000001a00780b */ /* 0x040fe20003f8e200 */
[----:B------:R-:W-:Y:S01]  /*2290*/  FMUL R41, R26, 0.25 ;  /* 0x3e8000001a297820 */ /* 0x000fe20000400000 */
[----:B------:R-:W-:Y:S01]  /*22a0*/  FMUL R43, R6, 0.25 ;  /* 0x3e800000062b7820 */ /* 0x000fe20000400000 */
[----:B------:R-:W-:Y:S01]  /*22b0*/  @!P6 FMUL R40, R40, 16777216 ;  /* 0x4b8000002828e820 */ /* 0x000fe20000400000 */
[----:B------:R-:W-:Y:S01]  /*22c0*/  @!P6 FMUL R42, R42, 16777216 ;  /* 0x4b8000002a2ae820 */ /* 0x000fe20000400000 */
[----:B------:R-:W-:Y:S01]  /*22d0*/  FSETP.GT.AND P3, PT, |R26|, 8.50705917302346158658e+37, PT ;  /* 0x7e8000001a00780b */ /* 0x000fe20003f64200 */
[----:B------:R-:W-:Y:S01]  /*22e0*/  FADD R28, R85, 1 ;  /* 0x3f800000551c7421 */ /* 0x000fe20000000000 */
[----:B------:R-:W-:Y:S01]  /*22f0*/  FSETP.GEU.AND P6, PT, |R29|, 1.175494350822287508e-38, PT ;  /* 0x008000001d00780b */ /* 0x000fe20003fce200 */
[----:B------:R-:W-:Y:S01]  /*2300*/  FADD R7, R33, -R98 ;  /* 0x8000006221077221 */ /* 0x000fe20000000000 */
[----:B------:R-:W-:Y:S01]  /*2310*/  FMUL R44, R29, 0.25 ;  /* 0x3e8000001d2c7820 */ /* 0x000fe20000400000 */
[----:B------:R-:W-:Y:S01]  /*2320*/  FMUL R46, R9, 0.25 ;  /* 0x3e800000092e7820 */ /* 0x000fe20000400000 */
[----:B------:R-:W-:Y:S01]  /*2330*/  FSETP.GT.AND P5, PT, |R29|, 8.50705917302346158658e+37, PT ;  /* 0x7e8000001d00780b */ /* 0x000fe20003fa4200 */
[----:B------:R-:W-:Y:S01]  /*2340*/  FADD R31, R86, 1 ;  /* 0x3f800000561f7421 */ /* 0x000fe20000000000 */
[----:B------:R-:W-:Y:S01]  /*2350*/  FSEL R41, R41, R26, P3 ;  /* 0x0000001a29297208 */ /* 0x000fe20001800000 */
[----:B------:R-:W-:Y:S01]  /*2360*/  FADD R5, R34, -R99 ;  /* 0x8000006322057221 */ /* 0x000fe20000000000 */
[----:B------:R-:W-:Y:S01]  /*2370*/  FSEL R43, R43, R6, P3 ;  /* 0x000000062b2b7208 */ /* 0x000fe20001800000 */
[C---:B------:R-:W-:Y:S01]  /*2380*/  FMUL R45, R28.reuse, 0.25 ;  /* 0x3e8000001c2d7820 */ /* 0x040fe20000400000 */
[----:B------:R-:W-:Y:S01]  /*2390*/  FMUL R48, R7, 0.25 ;  /* 0x3e80000007307820 */ /* 0x000fe20000400000 */
[----:B------:R-:W-:Y:S01]  /*23a0*/  FADD R30, R87, 1 ;  /* 0x3f800000571e7421 */ /* 0x000fe20000000000 */
[----:B------:R-:W-:Y:S01]  /*23b0*/  FSETP.GT.AND P3, PT, |R28|, 8.50705917302346158658e+37, PT ;  /* 0x7e8000001c00780b */ /* 0x000fe20003f64200 */
[----:B------:R-:W-:Y:S01]  /*23c0*/  @!P4 FMUL R41, R41, 16777216 ;  /* 0x4b8000002929c820 */ /* 0x000fe20000400000 */
[----:B------:R-:W-:Y:S01]  /*23d0*/  FSEL R44, R44, R29, P5 ;  /* 0x0000001d2c2c7208 */ /* 0x000fe20002800000 */
[----:B------:R-:W-:Y:S01]  /*23e0*/  @!P4 FMUL R43, R43, 16777216 ;  /* 0x4b8000002b2bc820 */ /* 0x000fe20000400000 */
[----:B------:R-:W-:Y:S01]  /*23f0*/  FSEL R46, R46, R9, P5 ;  /* 0x000000092e2e7208 */ /* 0x000fe20002800000 */
[----:B------:R-:W-:Y:S01]  /*2400*/  FMUL R50, R31, 0.25 ;  /* 0x3e8000001f327820 */ /* 0x000fe20000400000 */
[----:B------:R-:W-:Y:S01]  /*2410*/  FSETP.GEU.AND P4, PT, |R28|, 1.175494350822287508e-38, PT ;  /* 0x008000001c00780b */ /* 0x000fe20003f8e200 */
[----:B------:R-:W-:Y:S01]  /*2420*/  FMUL R52, R5, 0.25 ;  /* 0x3e80000005347820 */ /* 0x000fe20000400000 */
[----:B------:R-:W-:Y:S01]  /*2430*/  FSETP.GT.AND P5, PT, |R31|, 8.50705917302346158658e+37, PT ;  /* 0x7e8000001f00780b */ /* 0x000fe20003fa4200 */
[----:B------:R-:W-:Y:S01]  /*2440*/  @!P6 FMUL R44, R44, 16777216 ;  /* 0x4b8000002c2ce820 */ /* 0x000fe20000400000 */
[----:B------:R-:W-:Y:S01]  /*2450*/  FSEL R45, R45, R28, P3 ;  /* 0x0000001c2d2d7208 */ /* 0x000fe20001800000 */
[----:B------:R-:W-:Y:S01]  /*2460*/  @!P6 FMUL R46, R46, 16777216 ;  /* 0x4b8000002e2ee820 */ /* 0x000fe20000400000 */
[----:B------:R-:W-:Y:S01]  /*2470*/  FSEL R48, R48, R7, P3 ;  /* 0x0000000730307208 */ /* 0x000fe20001800000 */
[C---:B------:R-:W-:Y:S01]  /*2480*/  FMUL R51, R30.reuse, 0.25 ;  /* 0x3e8000001e337820 */ /* 0x040fe20000400000 */
[----:B------:R-:W-:Y:S01]  /*2490*/  FSETP.GEU.AND P3, PT, |R30|, 1.175494350822287508e-38, PT ;  /* 0x008000001e00780b */ /* 0x000fe20003f6e200 */
[----:B------:R-:W0:Y:S01]  /*24a0*/  MUFU.RCP R39, R39 ;  /* 0x0000002700277308 */ /* 0x000e220000001000 */
[----:B------:R-:W-:-:S02]  /*24b0*/  FSETP.GEU.AND P6, PT, |R31|, 1.175494350822287508e-38, PT ;  /* 0x008000001f00780b */ /* 0x000fc40003fce200 */
[----:B------:R-:W-:Y:S01]  /*24c0*/  FSEL R47, R50, R31, P5 ;  /* 0x0000001f322f7208 */ /* 0x000fe20002800000 */
[----:B------:R-:W-:Y:S01]  /*24d0*/  @!P4 FMUL R45, R45, 16777216 ;  /* 0x4b8000002d2dc820 */ /* 0x000fe20000400000 */
[----:B------:R-:W-:Y:S01]  /*24e0*/  FSEL R49, R52, R5, P5 ;  /* 0x0000000534317208 */ /* 0x000fe20002800000 */
[----:B------:R-:W-:Y:S01]  /*24f0*/  FADD R50, R35, -R100 ;  /* 0x8000006423327221 */ /* 0x000fe20000000000 */
[----:B------:R-:W-:Y:S01]  /*2500*/  FSETP.GT.AND P5, PT, |R30|, 8.50705917302346158658e+37, PT ;  /* 0x7e8000001e00780b */ /* 0x000fe20003fa4200 */
[----:B------:R-:W1:Y:S01]  /*2510*/  MUFU.RCP R40, R40 ;  /* 0x0000002800287308 */ /* 0x000e620000001000 */
[----:B------:R-:W-:Y:S01]  /*2520*/  @!P4 FMUL R48, R48, 16777216 ;  /* 0x4b8000003030c820 */ /* 0x000fe20000400000 */
[----:B------:R-:W-:Y:S01]  /*2530*/  FMUL R53, R50, 0.25 ;  /* 0x3e80000032357820 */ /* 0x000fe20000400000 */
[----:B------:R-:W-:-:S03]  /*2540*/  FSEL R51, R51, R30, P5 ;  /* 0x0000001e33337208 */ /* 0x000fc60002800000 */
[----:B------:R-:W-:Y:S01]  /*2550*/  @!P6 FMUL R47, R47, 16777216 ;  /* 0x4b8000002f2fe820 */ /* 0x000fe20000400000 */
[----:B------:R-:W-:Y:S01]  /*2560*/  FSEL R53, R53, R50, P5 ;  /* 0x0000003235357208 */ /* 0x000fe20002800000 */
[----:B------:R-:W-:Y:S01]  /*2570*/  @!P3 FMUL R51, R51, 16777216 ;  /* 0x4b8000003333b820 */ /* 0x000fe20000400000 */
[----:B------:R-:W2:Y:S01]  /*2580*/  MUFU.RCP R41, R41 ;  /* 0x0000002900297308 */ /* 0x000ea20000001000 */
[----:B0-----:R-:W-:Y:S01]  /*2590*/  FFMA R38, R39, R38, R94 ;  /* 0x0000002627267223 */ /* 0x001fe2000000005e */
[----:B------:R-:W-:Y:S01]  /*25a0*/  @!P6 FMUL R49, R49, 16777216 ;  /* 0x4b8000003131e820 */ /* 0x000fe20000400000 */
[----:B------:R-:W-:Y:S01]  /*25b0*/  @!P3 FMUL R53, R53, 16777216 ;  /* 0x4b8000003535b820 */ /* 0x000fe20000400000 */
[----:B-1----:R-:W-:-:S04]  /*25c0*/  FFMA R39, R40, R42, R95 ;  /* 0x0000002a28277223 */ /* 0x002fc8000000005f */
[----:B------:R-:W0:Y:S01]  /*25d0*/  MUFU.RCP R45, R45 ;  /* 0x0000002d002d7308 */ /* 0x000e220000001000 */
[----:B--2---:R-:W-:-:S07]  /*25e0*/  FFMA R40, R41, R43, R96 ;  /* 0x0000002b29287223 */ /* 0x004fce0000000060 */
[----:B------:R-:W1:Y:S01]  /*25f0*/  MUFU.RCP R44, R44 ;  /* 0x0000002c002c7308 */ /* 0x000e620000001000 */
[----:B0-----:R-:W-:-:S07]  /*2600*/  FFMA R42, R45, R48, R98 ;  /* 0x000000302d2a7223 */ /* 0x001fce0000000062 */
[----:B------:R-:W0:Y:S01]  /*2610*/  MUFU.RCP R10, R10 ;  /* 0x0000000a000a7308 */ /* 0x000e220000001000 */
[----:B------:R-:W-:Y:S01]  /*2620*/  FADD R48, R21, -R40 ;  /* 0x8000002815307221 */ /* 0x000fe20000000000 */
[----:B------:R-:W-:-:S03]  /*2630*/  FADD R45, R20, -R39 ;  /* 0x80000027142d7221 */ /* 0x000fc60000000000 */
[----:B------:R-:W-:Y:S01]  /*2640*/  FFMA R48, R6, R48, R61 ;  /* 0x0000003006307223 */ /* 0x000fe2000000003d */
[----:B------:R-:W-:Y:S01]  /*2650*/  FFMA R45, R11, R45, R90 ;  /* 0x0000002d0b2d7223 */ /* 0x000fe2000000005a */
[----:B-1----:R-:W-:Y:S01]  /*2660*/  FFMA R41, R44, R46, R97 ;  /* 0x0000002e2c297223 */ /* 0x002fe20000000061 */
[----:B------:R1:W2:Y:S01]  /*2670*/  MUFU.RCP R52, R47 ;  /* 0x0000002f00347308 */ /* 0x0002a20000001000 */
[----:B------:R-:W-:-:S04]  /*2680*/  FADD R46, R19, -R38 ;  /* 0x80000026132e7221 */ /* 0x000fc80000000000 */
[----:B------:R-:W-:Y:S01]  /*2690*/  FFMA R46, R8, R46, R89 ;  /* 0x0000002e082e7223 */ /* 0x000fe20000000059 */
[----:B0-----:R-:W-:Y:S02]  /*26a0*/  FFMA R36, R10, R36, R93 ;  /* 0x000000240a247223 */ /* 0x001fe4000000005d */
[----:B------:R-:W0:Y:S01]  /*26b0*/  MUFU.RCP R51, R51 ;  /* 0x0000003300337308 */ /* 0x000e220000001000 */
[----:B-1----:R-:W-:Y:S01]  /*26c0*/  FADD R47, R32, -R41 ;  /* 0x80000029202f7221 */ /* 0x002fe20000000000 */
[----:B------:R-:W-:-:S03]  /*26d0*/  FADD R10, R18, -R36 ;  /* 0x80000024120a7221 */ /* 0x000fc60000000000 */
[----:B------:R-:W-:Y:S01]  /*26e0*/  FFMA R47, R9, R47, R60 ;  /* 0x0000002f092f7223 */ /* 0x000fe2000000003c */
[----:B--2---:R-:W-:Y:S01]  /*26f0*/  FFMA R43, R52, R49, R99 ;  /* 0x00000031342b7223 */ /* 0x004fe20000000063 */
[----:B------:R-:W-:Y:S01]  /*2700*/  FADD R49, R33, -R42 ;  /* 0x8000002a21317221 */ /* 0x000fe20000000000 */
[----:B------:R-:W-:-:S03]  /*2710*/  FFMA R37, R37, R10, R88 ;  /* 0x0000000a25257223 */ /* 0x000fc60000000058 */
[----:B------:R-:W-:Y:S01]  /*2720*/  FFMA R49, R7, R49, R0 ;  /* 0x0000003107317223 */ /* 0x000fe20000000000 */
[----:B0-----:R-:W-:Y:S01]  /*2730*/  FFMA R44, R51, R53, R100 ;  /* 0x00000035332c7223 */ /* 0x001fe20000000064 */
[----:B------:R-:W-:-:S03]  /*2740*/  FADD R51, R34, -R43 ;  /* 0x8000002b22337221 */ /* 0x000fc60000000000 */
[----:B------:R-:W-:Y:S01]  /*2750*/  FADD R6, R35, -R44 ;  /* 0x8000002c23067221 */ /* 0x000fe20000000000 */
[----:B------:R-:W-:-:S03]  /*2760*/  FFMA R51, R5, R51, R104 ;  /* 0x0000003305337223 */ /* 0x000fc60000000068 */
[----:B------:R-:W-:-:S07]  /*2770*/  FFMA R50, R50, R6, R91 ;  /* 0x0000000632327223 */ /* 0x000fce000000005b */
.L_x_0:
[----:B------:R-:W-:Y:S01]  /*2780*/  BAR.SYNC.DEFER_BLOCKING 0x0 ;  /* 0x0000000000007b1d */ /* 0x000fe20000010000 */
[----:B------:R-:W-:Y:S01]  /*2790*/  UIADD3.X UR6, URZ, UR6, URZ, UP1, !UPT ;  /* 0x000000063f067290 */ /* 0x000fe20008ffe43f */
[----:B------:R-:W-:Y:S01]  /*27a0*/  FSEL R93, R36, R93, !P0 ;  /* 0x0000005d245d7208 */ /* 0x000fe20004000000 */
[----:B------:R-:W-:Y:S01]  /*27b0*/  UISETP.GE.U32.AND UP0, UPT, UR5, 0x1fc0, UPT ;  /* 0x00001fc00500788c */ /* 0x000fe2000bf06070 */
[----:B------:R-:W-:Y:S01]  /*27c0*/  FSEL R94, R38, R94, !P0 ;  /* 0x0000005e265e7208 */ /* 0x000fe20004000000 */
[----:B------:R-:W-:Y:S01]  /*27d0*/  UIADD3 UR18, UP2, UR18, 0x100, URZ ;  /* 0x0000010012127890 */ /* 0x000fe2000ff5e03f */
[----:B------:R-:W-:Y:S01]  /*27e0*/  FSEL R95, R39, R95, !P0 ;  /* 0x0000005f275f7208 */ /* 0x000fe20004000000 */
[----:B------:R-:W-:Y:S01]  /*27f0*/  UISETP.GE.U32.AND.EX UP0, UPT, UR6, URZ, UPT, UP0 ;  /* 0x0000003f0600728c */ /* 0x000fe2000bf06100 */
[----:B------:R-:W-:Y:S01]  /*2800*/  FSEL R96, R40, R96, !P0 ;  /* 0x0000006028607208 */ /* 0x000fe20004000000 */
[----:B------:R-:W-:Y:S01]  /*2810*/  UIADD3 UR4, UR4, 0x2, URZ ;  /* 0x0000000204047890 */ /* 0x000fe2000fffe03f */
[----:B------:R-:W-:Y:S01]  /*2820*/  FSEL R97, R41, R97, !P0 ;  /* 0x0000006129617208 */ /* 0x000fe20004000000 */
[----:B------:R-:W-:Y:S01]  /*2830*/  UIADD3.X UR19, URZ, UR19, URZ, UP2, !UPT ;  /* 0x000000133f137290 */ /* 0x000fe200097fe43f */
[----:B------:R-:W-:Y:S01]  /*2840*/  FSEL R98, R42, R98, !P0 ;  /* 0x000000622a627208 */ /* 0x000fe20004000000 */
[----:B------:R-:W-:Y:S01]  /*2850*/  UMOV UR7, UR5 ;  /* 0x0000000500077c82 */ /* 0x000fe20008000000 */
[----:B------:R-:W-:-:S02]  /*2860*/  FSEL R99, R43, R99, !P0 ;  /* 0x000000632b637208 */ /* 0x000fc40004000000 */
[----:B------:R-:W-:Y:S02]  /*2870*/  FSEL R100, R44, R100, !P0 ;  /* 0x000000642c647208 */ /* 0x000fe40004000000 */
[----:B------:R-:W-:Y:S02]  /*2880*/  FSEL R88, R37, R88, !P0 ;  /* 0x0000005825587208 */ /* 0x000fe40004000000 */
[----:B------:R-:W-:Y:S02]  /*2890*/  FSEL R89, R46, R89, !P0 ;  /* 0x000000592e597208 */ /* 0x000fe40004000000 */
[----:B------:R-:W-:Y:S01]  /*28a0*/  FSEL R90, R45, R90, !P0 ;  /* 0x0000005a2d5a7208 */ /* 0x000fe20004000000 */
[----:B------:R0:W-:Y:S01]  /*28b0*/  STS [R69], R18 ;  /* 0x0000001245007388 */ /* 0x0001e20000000800 */
[----:B------:R-:W-:Y:S02]  /*28c0*/  FSEL R61, R48, R61, !P0 ;  /* 0x0000003d303d7208 */ /* 0x000fe40004000000 */
[----:B------:R-:W-:Y:S01]  /*28d0*/  FSEL R60, R47, R60, !P0 ;  /* 0x0000003c2f3c7208 */ /* 0x000fe20004000000 */
[----:B------:R1:W-:Y:S01]  /*28e0*/  STS [R69+0x20], R19 ;  /* 0x0000201345007388 */ /* 0x0003e20000000800 */
[----:B------:R-:W-:-:S02]  /*28f0*/  FSEL R0, R49, R0, !P0 ;  /* 0x0000000031007208 */ /* 0x000fc40004000000 */
[----:B------:R-:W-:Y:S01]  /*2900*/  FSEL R104, R51, R104, !P0 ;  /* 0x0000006833687208 */ /* 0x000fe20004000000 */
[----:B------:R2:W-:Y:S01]  /*2910*/  STS [R69+0x40], R20 ;  /* 0x0000401445007388 */ /* 0x0005e20000000800 */
[----:B------:R-:W-:Y:S02]  /*2920*/  FSEL R91, R50, R91, !P0 ;  /* 0x0000005b325b7208 */ /* 0x000fe40004000000 */
[----:B0-----:R-:W-:Y:S01]  /*2930*/  IADD3 R18, P3, R105, UR16, RZ ;  /* 0x0000001069127c10 */ /* 0x001fe2000ff7e0ff */
[----:B------:R0:W-:Y:S01]  /*2940*/  STS [R69+0x60], R21 ;  /* 0x0000601545007388 */ /* 0x0001e20000000800 */
[----:B------:R-:W-:Y:S02]  /*2950*/  FSEL R92, R25, R92, !P0 ;  /* 0x0000005c195c7208 */ /* 0x000fe40004000000 */
[----:B-1----:R-:W-:Y:S01]  /*2960*/  IADD3.X R19, R78, UR17, RZ, P3, !PT ;  /* 0x000000114e137c10 */ /* 0x002fe20009ffe4ff */
[----:B------:R-:W-:Y:S01]  /*2970*/  STS [R69+0x80], R32 ;  /* 0x0000802045007388 */ /* 0x000fe20000000800 */
[----:B------:R-:W-:-:S02]  /*2980*/  PLOP3.LUT P3, PT, PT, PT, UP0, 0x80, 0x0 ;  /* 0x000000000000781c */ /* 0x000fc40003f6f008 */
[----:B--2---:R-:W-:Y:S01]  /*2990*/  IADD3 R20, P4, R106, UR16, RZ ;  /* 0x000000106a147c10 */ /* 0x004fe2000ff9e0ff */
[----:B------:R-:W-:Y:S01]  /*29a0*/  STS [R69+0xa0], R33 ;  /* 0x0000a02145007388 */ /* 0x000fe20000000800 */
[----:B------:R-:W-:Y:S01]  /*29b0*/  UIADD3 UR16, UP1, UR16, 0x100, URZ ;  /* 0x0000010010107890 */ /* 0x000fe2000ff3e03f */
[----:B------:R-:W-:Y:S02]  /*29c0*/  FSEL R81, R24, R81, !P0 ;  /* 0x0000005118517208 */ /* 0x000fe40004000000 */
[----:B------:R-:W-:Y:S01]  /*29d0*/  STS [R69+0xc0], R34 ;  /* 0x0000c02245007388 */ /* 0x000fe20000000800 */
[----:B0-----:R-:W-:Y:S01]  /*29e0*/  IADD3.X R21, R80, UR17, RZ, P4, !PT ;  /* 0x0000001150157c10 */ /* 0x001fe2000a7fe4ff */
[----:B------:R-:W-:Y:S01]  /*29f0*/  UIADD3.X UR17, URZ, UR17, URZ, UP1, !UPT ;  /* 0x000000113f117290 */ /* 0x000fe20008ffe43f */
[----:B------:R-:W-:Y:S01]  /*2a00*/  FSEL R82, R27, R82, !P0 ;  /* 0x000000521b527208 */ /* 0x000fe20004000000 */
[----:B------:R-:W-:Y:S01]  /*2a10*/  STS [R69+0xe0], R35 ;  /* 0x0000e02345007388 */ /* 0x000fe20000000800 */
[----:B------:R-:W-:-:S02]  /*2a20*/  FSEL R83, R26, R83, !P0 ;  /* 0x000000531a537208 */ /* 0x000fc40004000000 */
[----:B------:R-:W-:Y:S01]  /*2a30*/  FSEL R84, R29, R84, !P0 ;  /* 0x000000541d547208 */ /* 0x000fe20004000000 */
[----:B------:R-:W-:Y:S01]  /*2a40*/  BAR.SYNC.DEFER_BLOCKING 0x0 ;  /* 0x0000000000007b1d */ /* 0x000fe20000010000 */
[----:B------:R-:W-:Y:S02]  /*2a50*/  FSEL R85, R28, R85, !P0 ;  /* 0x000000551c557208 */ /* 0x000fe40004000000 */
[----:B------:R-:W-:Y:S02]  /*2a60*/  FSEL R86, R31, R86, !P0 ;  /* 0x000000561f567208 */ /* 0x000fe40004000000 */
[----:B------:R-:W-:Y:S01]  /*2a70*/  FSEL R87, R30, R87, !P0 ;  /* 0x000000571e577208 */ /* 0x000fe20004000000 */
[----:B------:R-:W0:Y:S04]  /*2a80*/  LDS.128 R4, [R4] ;  /* 0x0000000004047984 */ /* 0x000e280000000c00 */
[----:B------:R-:W1:Y:S04]  /*2a90*/  LDS.128 R8, [R79+0x2000] ;  /* 0x002000004f087984 */ /* 0x000e680000000c00 */
[----:B0-----:R0:W-:Y:S04]  /*2aa0*/  @!P1 STG.E.128 desc[UR12][R18.64], R4 ;  /* 0x0000000412009986 */ /* 0x0011e8000c101d0c */
[----:B-1----:R0:W-:Y:S01]  /*2ab0*/  @!P2 STG.E.128 desc[UR12][R20.64], R8 ;  /* 0x000000081400a986 */ /* 0x0021e2000c101d0c */
[----:B------:R-:W-:Y:S05]  /*2ac0*/  @!P3 BRA `(.L_x_1) ;  /* 0xffffffdc00acb947 */ /* 0x000fea000383ffff */
[----:B------:R-:W-:Y:S01]  /*2ad0*/  FADD R3, R92, R81 ;  /* 0x000000515c037221 */ /* 0x000fe20000000000 */
[----:B0-----:R-:W-:Y:S01]  /*2ae0*/  FMUL R4, R81, 0.25 ;  /* 0x3e80000051047820 */ /* 0x001fe20000400000 */
[----:B------:R-:W-:Y:S01]  /*2af0*/  FMUL R8, R83, 0.25 ;  /* 0x3e80000053087820 */ /* 0x000fe20000400000 */
[C---:B------:R-:W-:Y:S01]  /*2b00*/  FMUL R9, R82.reuse, 0.25 ;  /* 0x3e80000052097820 */ /* 0x040fe20000400000 */
[C---:B------:R-:W-:Y:S01]  /*2b10*/  FMUL R2, R3.reuse, 0.25 ;  /* 0x3e80000003027820 */ /* 0x040fe20000400000 */
[C---:B------:R-:W-:Y:S01]  /*2b20*/  FSETP.GEU.AND P5, PT, |R3|.reuse, 1.175494350822287508e-38, PT ;  /* 0x008000000300780b */ /* 0x040fe20003fae200 */
[----:B------:R-:W-:Y:S01]  /*2b30*/  FADD R6, R82, R3 ;  /* 0x0000000352067221 */ /* 0x000fe20000000000 */
[----:B------:R-:W-:Y:S01]  /*2b40*/  FSETP.GT.AND P2, PT, |R3|, 8.50705917302346158658e+37, PT ;  /* 0x7e8000000300780b */ /* 0x000fe20003f44200 */
[----:B------:R-:W-:Y:S01]  /*2b50*/  FADD R94, -R93, R94 ;  /* 0x0000005e5d5e7221 */ /* 0x000fe20000000100 */
[----:B------:R-:W-:Y:S01]  /*2b60*/  FADD R89, R88, R89 ;  /* 0x0000005958597221 */ /* 0x000fe20000000000 */
[----:B------:R-:W-:Y:S01]  /*2b70*/  FMUL R7, R6, 0.25 ;  /* 0x3e80000006077820 */ /* 0x000fe20000400000 */
[----:B------:R-:W-:Y:S01]  /*2b80*/  FSEL R2, R2, R3, P2 ;  /* 0x0000000302027208 */ /* 0x000fe20001000000 */
[----:B------:R-:W-:Y:S01]  /*2b90*/  FADD R11, R83, R6 ;  /* 0x00000006530b7221 */ /* 0x000fe20000000000 */
[----:B------:R-:W-:Y:S01]  /*2ba0*/  FSETP.GEU.AND P1, PT, |R6|, 1.175494350822287508e-38, PT ;  /* 0x008000000600780b */ /* 0x000fe20003f2e200 */
[----:B------:R-:W-:Y:S01]  /*2bb0*/  FMUL R5, R94, R94 ;  /* 0x0000005e5e057220 */ /* 0x000fe20000400000 */
[----:B------:R-:W-:Y:S01]  /*2bc0*/  FSETP.GT.AND P4, PT, |R6|, 8.50705917302346158658e+37, PT ;  /* 0x7e8000000600780b */ /* 0x000fe20003f84200 */
[----:B------:R-:W-:Y:S01]  /*2bd0*/  FMUL R12, R85, 0.25 ;  /* 0x3e800000550c7820 */ /* 0x000fe20000400000 */
[----:B------:R-:W-:Y:S01]  /*2be0*/  FSEL R81, R4, R81, P2 ;  /* 0x0000005104517208 */ /* 0x000fe20001000000 */
[----:B------:R-:W-:Y:S01]  /*2bf0*/  @!P5 FMUL R2, R2, 16777216 ;  /* 0x4b8000000202d820 */ /* 0x000fe20000400000 */
[----:B------:R-:W-:Y:S01]  /*2c00*/  FSEL R7, R7, R6, P4 ;  /* 0x0000000607077208 */ /* 0x000fe20002000000 */
[C---:B------:R-:W-:Y:S01]  /*2c10*/  FMUL R4, R11.reuse, 0.25 ;  /* 0x3e8000000b047820 */ /* 0x040fe20000400000 */
[----:B------:R-:W-:Y:S01]  /*2c20*/  FSETP.GEU.AND P2, PT, |R11|, 1.175494350822287508e-38, PT ;  /* 0x008000000b00780b */ /* 0x000fe20003f4e200 */
[----:B------:R-:W-:Y:S01]  /*2c30*/  @!P5 FMUL R81, R81, 16777216 ;  /* 0x4b8000005151d820 */ /* 0x000fe20000400000 */
[----:B------:R-:W-:Y:S01]  /*2c40*/  BAR.SYNC.DEFER_BLOCKING 0x0 ;  /* 0x0000000000007b1d */ /* 0x000fe20000010000 */
[----:B------:R-:W-:Y:S01]  /*2c50*/  FSETP.GT.AND P3, PT, |R11|, 8.50705917302346158658e+37, PT ;  /* 0x7e8000000b00780b */ /* 0x000fe20003f64200 */
[----:B------:R-:W-:Y:S01]  /*2c60*/  FMUL R5, R92, R5 ;  /* 0x000000055c057220 */ /* 0x000fe20000400000 */
[----:B------:R-:W-:Y:S01]  /*2c70*/  @!P1 FMUL R7, R7, 16777216 ;  /* 0x4b80000007079820 */ /* 0x000fe20000400000 */
[----:B------:R-:W-:Y:S01]  /*2c80*/  FSEL R82, R9, R82, P4 ;  /* 0x0000005209527208 */ /* 0x000fe20002000000 */
[----:B------:R-:W-:Y:S01]  /*2c90*/  FMUL R9, R84, 0.25 ;  /* 0x3e80000054097820 */ /* 0x000fe20000400000 */
[----:B------:R-:W0:Y:S01]  /*2ca0*/  MUFU.RCP R2, R2 ;  /* 0x0000000200027308 */ /* 0x000e220000001000 */
[----:B------:R-:W-:Y:S01]  /*2cb0*/  FSEL R83, R8, R83, P3 ;  /* 0x0000005308537208 */ /* 0x000fe20001800000 */
[----:B------:R-:W-:Y:S01]  /*2cc0*/  FADD R8, R84, R11 ;  /* 0x0000000b54087221 */ /* 0x000fe20000000000 */
[----:B------:R-:W-:Y:S01]  /*2cd0*/  FSEL R4, R4, R11, P3 ;  /* 0x0000000b04047208 */ /* 0x000fe20001800000 */
[----:B------:R-:W-:Y:S01]  /*2ce0*/  @!P1 FMUL R82, R82, 16777216 ;  /* 0x4b80000052529820 */ /* 0x000fe20000400000 */
[----:B------:R-:W-:Y:S01]  /*2cf0*/  FSETP.NEU.AND P4, PT, R3, RZ, PT ;  /* 0x000000ff0300720b */ /* 0x000fe20003f8d000 */
[----:B------:R-:W-:Y:S01]  /*2d00*/  FADD R13, R85, R8 ;  /* 0x00000008550d7221 */ /* 0x000fe20000000000 */
[----:B------:R-:W-:Y:S01]  /*2d10*/  FSETP.GT.AND P5, PT, |R8|, 8.50705917302346158658e+37, PT ;  /* 0x7e8000000800780b */ /* 0x000fe20003fa4200 */
[----:B------:R-:W1:Y:S01]  /*2d20*/  MUFU.RCP R7, R7 ;  /* 0x0000000700077308 */ /* 0x000e620000001000 */
[----:B------:R-:W-:Y:S01]  /*2d30*/  @!P2 FMUL R4, R4, 16777216 ;  /* 0x4b8000000404a820 */ /* 0x000fe20000400000 */
[C---:B------:R-:W-:Y:S01]  /*2d40*/  FSETP.GEU.AND P3, PT, |R8|.reuse, 1.175494350822287508e-38, PT ;  /* 0x008000000800780b */ /* 0x040fe20003f6e200 */
[----:B------:R-:W-:Y:S01]  /*2d50*/  FMUL R10, R13, 0.25 ;  /* 0x3e8000000d0a7820 */ /* 0x000fe20000400000 */
[----:B------:R-:W-:Y:S01]  /*2d60*/  FSEL R84, R9, R84, P5 ;  /* 0x0000005409547208 */ /* 0x000fe20002800000 */
[----:B------:R-:W-:Y:S01]  /*2d70*/  FMUL R9, R8, 0.25 ;  /* 0x3e80000008097820 */ /* 0x000fe20000400000 */
[----:B------:R-:W-:Y:S01]  /*2d80*/  FSETP.GEU.AND P1, PT, |R13|, 1.175494350822287508e-38, PT ;  /* 0x008000000d00780b */ /* 0x000fe20003f2e200 */
[----:B0-----:R-:W-:Y:S01]  /*2d90*/  FMUL R2, R2, R81 ;  /* 0x0000005102027220 */ /* 0x001fe20000400000 */
[----:B------:R-:W0:Y:S01]  /*2da0*/  MUFU.RCP R4, R4 ;  /* 0x0000000400047308 */ /* 0x000e220000001000 */
[----:B------:R-:W-:Y:S01]  /*2db0*/  @!P2 FMUL R83, R83, 16777216 ;  /* 0x4b8000005353a820 */ /* 0x000fe20000400000 */
[----:B------:R-:W-:Y:S01]  /*2dc0*/  FSEL R9, R9, R8, P5 ;  /* 0x0000000809097208 */ /* 0x000fe20002800000 */
[----:B------:R-:W-:Y:S01]  /*2dd0*/  FMUL R15, R86, 0.25 ;  /* 0x3e800000560f7820 */ /* 0x000fe20000400000 */
[----:B------:R-:W-:Y:S01]  /*2de0*/  FSEL R2, R2, RZ, P4 ;  /* 0x000000ff02027208 */ /* 0x000fe20002000000 */
[----:B------:R-:W-:Y:S01]  /*2df0*/  FMUL R14, R87, 0.25 ;  /* 0x3e800000570e7820 */ /* 0x000fe20000400000 */
[----:B------:R-:W-:Y:S01]  /*2e00*/  FSETP.NEU.AND P4, PT, R6, RZ, PT ;  /* 0x000000ff0600720b */ /* 0x000fe20003f8d000 */
[----:B-1----:R-:W-:Y:S01]  /*2e10*/  FMUL R7, R7, R82 ;  /* 0x0000005207077220 */ /* 0x002fe20000400000 */
[----:B------:R-:W-:Y:S01]  /*2e20*/  FSETP.GT.AND P5, PT, |R13|, 8.50705917302346158658e+37, PT ;  /* 0x7e8000000d00780b */ /* 0x000fe20003fa4200 */
[----:B------:R-:W-:Y:S01]  /*2e30*/  FFMA R94, R94, R2, R93 ;  /* 0x000000025e5e7223 */ /* 0x000fe2000000005d */
[----:B------:R-:W-:Y:S01]  /*2e40*/  FFMA R5, R2, R5, R89 ;  /* 0x0000000502057223 */ /* 0x000fe20000000059 */
[----:B------:R-:W-:Y:S01]  /*2e50*/  @!P3 FMUL R9, R9, 16777216 ;  /* 0x4b8000000909b820 */ /* 0x000fe20000400000 */
[----:B------:R-:W-:Y:S01]  /*2e60*/  FSEL R7, R7, RZ, P4 ;  /* 0x000000ff07077208 */ /* 0x000fe20002000000 */
[--C-:B------:R-:W-:Y:S01]  /*2e70*/  FADD R95, R95, -R94.reuse ;  /* 0x8000005e5f5f7221 */ /* 0x100fe20000000000 */
[----:B------:R-:W-:Y:S01]  /*2e80*/  FSEL R85, R12, R85, P5 ;  /* 0x000000550c557208 */ /* 0x000fe20002800000 */
[----:B------:R-:W-:Y:S01]  /*2e90*/  FADD R12, R86, R13 ;  /* 0x0000000d560c7221 */ /* 0x000fe20000000000 */
[----:B------:R-:W-:Y:S01]  /*2ea0*/  FSEL R10, R10, R13, P5 ;  /* 0x0000000d0a0a7208 */ /* 0x000fe20002800000 */
[C---:B------:R-:W-:Y:S01]  /*2eb0*/  FMUL R2, R95.reuse, R95 ;  /* 0x0000005f5f027220 */ /* 0x040fe20000400000 */
[----:B------:R-:W-:Y:S01]  /*2ec0*/  FFMA R95, R95, R7, R94 ;  /* 0x000000075f5f7223 */ /* 0x000fe2000000005e */
[----:B------:R-:W-:Y:S01]  /*2ed0*/  FADD R90, R90, R5 ;  /* 0x000000055a5a7221 */ /* 0x000fe20000000000 */
[----:B0-----:R-:W-:Y:S01]  /*2ee0*/  FMUL R4, R4, R83 ;  /* 0x0000005304047220 */ /* 0x001fe20000400000 */
[----:B------:R-:W-:Y:S01]  /*2ef0*/  FMUL R2, R3, R2 ;  /* 0x0000000203027220 */ /* 0x000fe20000400000 */
[--C-:B------:R-:W-:Y:S01]  /*2f00*/  FADD R96, R96, -R95.reuse ;  /* 0x8000005f60607221 */ /* 0x100fe20000000000 */
[----:B------:R-:W-:Y:S01]  /*2f10*/  @!P1 FMUL R10, R10, 16777216 ;  /* 0x4b8000000a0a9820 */ /* 0x000fe20000400000 */
[----:B------:R-:W-:Y:S01]  /*2f20*/  @!P1 FMUL R85, R85, 16777216 ;  /* 0x4b80000055559820 */ /* 0x000fe20000400000 */
[----:B------:R-:W-:Y:S01]  /*2f30*/  FSETP.NEU.AND P1, PT, R11, RZ, PT ;  /* 0x000000ff0b00720b */ /* 0x000fe20003f2d000 */
[----:B------:R-:W-:Y:S01]  /*2f40*/  FFMA R2, R7, R2, R90 ;  /* 0x0000000207027223 */ /* 0x000fe2000000005a */
[----:B------:R-:W-:Y:S01]  /*2f50*/  FMUL R3, R96, R96 ;  /* 0x0000006060037220 */ /* 0x000fe20000400000 */
[----:B------:R-:W-:Y:S01]  /*2f60*/  FSETP.GEU.AND P4, PT, |R12|, 1.175494350822287508e-38, PT ;  /* 0x008000000c00780b */ /* 0x000fe20003f8e200 */
[----:B------:R-:W0:Y:S01]  /*2f70*/  MUFU.RCP R9, R9 ;  /* 0x0000000900097308 */ /* 0x000e220000001000 */
[----:B------:R-:W-:Y:S01]  /*2f80*/  FSEL R4, R4, RZ, P1 ;  /* 0x000000ff04047208 */ /* 0x000fe20000800000 */
[----:B------:R-:W-:Y:S01]  /*2f90*/  FADD R61, R61, R2 ;  /* 0x000000023d3d7221 */ /* 0x000fe20000000000 */
[----:B------:R-:W-:Y:S01]  /*2fa0*/  FMUL R3, R6, R3 ;  /* 0x0000000306037220 */ /* 0x000fe20000400000 */
[C---:B------:R-:W-:Y:S01]  /*2fb0*/  FMUL R5, R12.reuse, 0.25 ;  /* 0x3e8000000c057820 */ /* 0x040fe20000400000 */
[----:B------:R-:W-:Y:S01]  /*2fc0*/  FSETP.GT.AND P2, PT, |R12|, 8.50705917302346158658e+37, PT ;  /* 0x7e8000000c00780b */ /* 0x000fe20003f44200 */
[----:B------:R-:W-:Y:S01]  /*2fd0*/  FFMA R96, R96, R4, R95 ;  /* 0x0000000460607223 */ /* 0x000fe2000000005f */
[----:B------:R-:W-:Y:S01]  /*2fe0*/  FFMA R3, R4, R3, R61 ;  /* 0x0000000304037223 */ /* 0x000fe2000000003d */
[----:B------:R-:W1:Y:S01]  /*2ff0*/  MUFU.RCP R10, R10 ;  /* 0x0000000a000a7308 */ /* 0x000e620000001000 */
[----:B------:R-:W-:Y:S01]  /*3000*/  FSEL R4, R5, R12, P2 ;  /* 0x0000000c05047208 */ /* 0x000fe20001000000 */
[----:B------:R-:W-:Y:S01]  /*3010*/  FADD R6, R87, R12 ;  /* 0x0000000c57067221 */ /* 0x000fe20000000000 */
[----:B------:R-:W-:Y:S01]  /*3020*/  @!P3 FMUL R84, R84, 16777216 ;  /* 0x4b8000005454b820 */ /* 0x000fe20000400000 */
[----:B------:R-:W-:Y:S01]  /*3030*/  FSETP.NEU.AND P3, PT, R8, RZ, PT ;  /* 0x000000ff0800720b */ /* 0x000fe20003f6d000 */
[--C-:B------:R-:W-:Y:S01]  /*3040*/  FADD R97, R97, -R96.reuse ;  /* 0x8000006061617221 */ /* 0x100fe20000000000 */
[----:B------:R-:W-:Y:S01]  /*3050*/  @!P4 FMUL R4, R4, 16777216 ;  /* 0x4b8000000404c820 */ /* 0x000fe20000400000 */
[----:B0-----:R-:W-:Y:S01]  /*3060*/  FMUL R9, R9, R84 ;  /* 0x0000005409097220 */ /* 0x001fe20000400000 */
[C---:B------:R-:W-:Y:S01]  /*3070*/  FSETP.GEU.AND P5, PT, |R6|.reuse, 1.175494350822287508e-38, PT ;  /* 0x008000000600780b */ /* 0x040fe20003fae200 */
[C---:B------:R-:W-:Y:S01]  /*3080*/  FMUL R5, R6.reuse, 0.25 ;  /* 0x3e80000006057820 */ /* 0x040fe20000400000 */
[----:B------:R-:W-:Y:S01]  /*3090*/  FSETP.GT.AND P1, PT, |R6|, 8.50705917302346158658e+37, PT ;  /* 0x7e8000000600780b */ /* 0x000fe20003f24200 */
[----:B------:R-:W-:Y:S01]  /*30a0*/  FADD R60, R60, R3 ;  /* 0x000000033c3c7221 */ /* 0x000fe20000000000 */
[----:B------:R-:W0:Y:S01]  /*30b0*/  MUFU.RCP R4, R4 ;  /* 0x0000000400047308 */ /* 0x000e220000001000 */
[----:B------:R-:W-:Y:S01]  /*30c0*/  FSEL R9, R9, RZ, P3 ;  /* 0x000000ff09097208 */ /* 0x000fe20001800000 */
[----:B------:R-:W-:Y:S01]  /*30d0*/  FMUL R2, R97, R97 ;  /* 0x0000006161027220 */ /* 0x000fe20000400000 */
[----:B------:R-:W-:Y:S01]  /*30e0*/  FSEL R7, R5, R6, P1 ;  /* 0x0000000605077208 */ /* 0x000fe20000800000 */
[----:B-1----:R-:W-:Y:S01]  /*30f0*/  FMUL R10, R10, R85 ;  /* 0x000000550a0a7220 */ /* 0x002fe20000400000 */
[----:B------:R-:W-:Y:S01]  /*3100*/  FSEL R15, R15, R86, P2 ;  /* 0x000000560f0f7208 */ /* 0x000fe20001000000 */
[----:B------:R-:W-:Y:S01]  /*3110*/  FFMA R3, R97, R9, R96 ;  /* 0x0000000961037223 */ /* 0x000fe20000000060 */
[----:B------:R-:W-:Y:S01]  /*3120*/  FSETP.NEU.AND P2, PT, R13, RZ, PT ;  /* 0x000000ff0d00720b */ /* 0x000fe20003f4d000 */
[----:B------:R-:W-:Y:S01]  /*3130*/  FMUL R2, R11, R2 ;  /* 0x000000020b027220 */ /* 0x000fe20000400000 */
[----:B------:R-:W-:Y:S01]  /*3140*/  @!P5 FMUL R7, R7, 16777216 ;  /* 0x4b8000000707d820 */ /* 0x000fe20000400000 */
[--C-:B------:R-:W-:Y:S01]  /*3150*/  FADD R98, R98, -R3.reuse ;  /* 0x8000000362627221 */ /* 0x100fe20000000000 */
[----:B------:R-:W-:Y:S01]  /*3160*/  FSEL R10, R10, RZ, P2 ;  /* 0x000000ff0a0a7208 */ /* 0x000fe20001000000 */
[----:B------:R-:W-:Y:S01]  /*3170*/  @!P4 FMUL R15, R15, 16777216 ;  /* 0x4b8000000f0fc820 */ /* 0x000fe20000400000 */
[----:B------:R-:W-:Y:S01]  /*3180*/  FSEL R14, R14, R87, P1 ;  /* 0x000000570e0e7208 */ /* 0x000fe20000800000 */
[----:B------:R-:W-:Y:S01]  /*3190*/  FMUL R5, R98, R98 ;  /* 0x0000006262057220 */ /* 0x000fe20000400000 */
[----:B------:R-:W1:Y:S01]  /*31a0*/  MUFU.RCP R7, R7 ;  /* 0x0000000700077308 */ /* 0x000e620000001000 */
[----:B0-----:R-:W-:Y:S01]  /*31b0*/  FMUL R4, R4, R15 ;  /* 0x0000000f04047220 */ /* 0x001fe20000400000 */
[----:B------:R-:W-:Y:S01]  /*31c0*/  FFMA R98, R98, R10, R3 ;  /* 0x0000000a62627223 */ /* 0x000fe20000000003 */
[----:B------:R-:W-:Y:S01]  /*31d0*/  FSETP.NEU.AND P1, PT, R12, RZ, PT ;  /* 0x000000ff0c00720b */ /* 0x000fe20003f2d000 */
[----:B------:R-:W-:Y:S01]  /*31e0*/  FFMA R9, R9, R2, R60 ;  /* 0x0000000209097223 */ /* 0x000fe2000000003c */
[----:B------:R-:W-:Y:S01]  /*31f0*/  FMUL R5, R8, R5 ;  /* 0x0000000508057220 */ /* 0x000fe20000400000 */
[--C-:B------:R-:W-:Y:S01]  /*3200*/  FADD R99, R99, -R98.reuse ;  /* 0x8000006263637221 */ /* 0x100fe20000000000 */
[----:B------:R-:W-:Y:S01]  /*3210*/  FSEL R4, R4, RZ, P1 ;  /* 0x000000ff04047208 */ /* 0x000fe20000800000 */
[----:B------:R-:W-:Y:S01]  /*3220*/  FADD R9, R0, R9 ;  /* 0x0000000900097221 */ /* 0x000fe20000000000 */
[----:B------:R-:W-:Y:S01]  /*3230*/  @!P5 FMUL R14, R14, 16777216 ;  /* 0x4b8000000e0ed820 */ /* 0x000fe20000400000 */
[C---:B------:R-:W-:Y:S01]  /*3240*/  FMUL R2, R99.reuse, R99 ;  /* 0x0000006363027220 */ /* 0x040fe20000400000 */
[----:B------:R-:W-:Y:S01]  /*3250*/  SHF.R.U32.HI R8, RZ, 0x6, R23 ;  /* 0x00000006ff087819 */ /* 0x000fe20000011617 */
[----:B------:R-:W-:Y:S01]  /*3260*/  FFMA R5, R10, R5, R9 ;  /* 0x000000050a057223 */ /* 0x000fe20000000009 */
[----:B------:R-:W-:Y:S01]  /*3270*/  FFMA R99, R99, R4, R98 ;  /* 0x0000000463637223 */ /* 0x000fe20000000062 */
[----:B------:R-:W-:Y:S01]  /*3280*/  FMUL R2, R13, R2 ;  /* 0x000000020d027220 */ /* 0x000fe20000400000 */
[----:B-1----:R-:W-:Y:S01]  /*3290*/  FMUL R7, R7, R14 ;  /* 0x0000000e07077220 */ /* 0x002fe20000400000 */
[----:B------:R-:W-:Y:S01]  /*32a0*/  FADD R5, R104, R5 ;  /* 0x0000000568057221 */ /* 0x000fe20000000000 */
[----:B------:R-:W-:Y:S01]  /*32b0*/  FADD R100, R100, -R99 ;  /* 0x8000006364647221 */ /* 0x000fe20000000000 */
[----:B------:R-:W-:-:S02]  /*32c0*/  LOP3.LUT R9, R23, 0x3f, RZ, 0xc0, !PT ;  /* 0x0000003f17097812 */ /* 0x000fc400078ec0ff */
[----:B------:R-:W-:Y:S01]  /*32d0*/  FSETP.NEU.AND P1, PT, R6, RZ, PT ;  /* 0x000000ff0600720b */ /* 0x000fe20003f2d000 */
[----:B------:R-:W-:Y:S01]  /*32e0*/  FFMA R2, R4, R2, R5 ;  /* 0x0000000204027223 */ /* 0x000fe20000000005 */
[----:B------:R-:W-:Y:S01]  /*32f0*/  FMUL R3, R100, R100 ;  /* 0x0000006464037220 */ /* 0x000fe20000400000 */
[----:B------:R-:W-:Y:S01]  /*3300*/  LOP3.LUT R8, R8, 0x7, RZ, 0xc0, !PT ;  /* 0x0000000708087812 */ /* 0x000fe200078ec0ff */
[----:B------:R-:W-:Y:S01]  /*3310*/  IMAD.SHL.U32 R9, R9, 0x20, RZ ;  /* 0x0000002009097824 */ /* 0x000fe200078e00ff */
[----:B------:R-:W-:Y:S01]  /*3320*/  FSEL R7, R7, RZ, P1 ;  /* 0x000000ff07077208 */ /* 0x000fe20000800000 */
[----:B------:R-:W-:Y:S01]  /*3330*/  FADD R2, R91, R2 ;  /* 0x000000025b027221 */ /* 0x000fe20000000000 */
[----:B------:R-:W-:Y:S01]  /*3340*/  FMUL R3, R12, R3 ;  /* 0x000000030c037220 */ /* 0x000fe20000400000 */
[----:B------:R-:W-:Y:S01]  /*3350*/  IMAD R5, R8, 0x4, R9 ;  /* 0x0000000408057824 */ /* 0x000fe200078e0209 */
[----:B------:R-:W-:Y:S01]  /*3360*/  ISETP.GE.AND P2, PT, R23, 0x200, PT ;  /* 0x000002001700780c */ /* 0x000fe20003f46270 */
[----:B------:R-:W-:Y:S01]  /*3370*/  FFMA R99, R100, R7, R99 ;  /* 0x0000000764637223 */ /* 0x000fe20000000063 */
[----:B------:R-:W-:Y:S01]  /*3380*/  FFMA R2, R7, R3, R2 ;  /* 0x0000000307027223 */ /* 0x000fe20000000002 */
[----:B------:R-:W-:Y:S01]  /*3390*/  ISETP.EQ.AND P0, PT, R8, RZ, !P0 ;  /* 0x000000ff0800720c */ /* 0x000fe20004702270 */
[----:B------:R-:W-:Y:S04]  /*33a0*/  STS [R5+UR8+0x1000], R6 ;  /* 0x0010000605007988 */ /* 0x000fe80008000808 */
[----:B------:R-:W-:Y:S04]  /*33b0*/  STS [R5+UR8], R99 ;  /* 0x0000006305007988 */ /* 0x000fe80008000808 */
[----:B------:R-:W-:Y:S01]  /*33c0*/  STS [R5+UR8+0x800], R2 ;  /* 0x0008000205007988 */ /* 0x000fe20008000808 */
[----:B------:R-:W-:Y:S06]  /*33d0*/  BAR.SYNC.DEFER_BLOCKING 0x0 ;  /* 0x0000000000007b1d */ /* 0x000fec0000010000 */
[----:B------:R-:W0:Y:S04]  /*33e0*/  @!P2 LDS R17, [R22+UR8+0x1000] ;  /* 0x001000081611a984 */ /* 0x000e280008000800 */
[----:B------:R-:W1:Y:S04]  /*33f0*/  @!P2 LDS R0, [R22+UR8] ;  /* 0x000000081600a984 */ /* 0x000e680008000800 */
[----:B------:R-:W2:Y:S04]  /*3400*/  @!P2 LDS R16, [R22+UR8+0x800] ;  /* 0x000800081610a984 */ /* 0x000ea80008000800 */
[----:B0-----:R-:W0:Y:S04]  /*3410*/  SHFL.BFLY PT, R4, R17, 0x4, 0x1f ;  /* 0x0c801f0011047f89 */ /* 0x001e2800000e0000 */
[----:B-1----:R-:W1:Y:S04]  /*3420*/  SHFL.BFLY PT, R3, R0, 0x4, 0x1f ;  /* 0x0c801f0000037f89 */ /* 0x002e6800000e0000 */
[----:B--2---:R-:W2:Y:S01]  /*3430*/  SHFL.BFLY PT, R5, R16, 0x4, 0x1f ;  /* 0x0c801f0010057f89 */ /* 0x004ea200000e0000 */
[----:B0-----:R-:W-:-:S04]  /*3440*/  FADD R7, R17, R4 ;  /* 0x0000000411077221 */ /* 0x001fc80000000000 */
[C---:B------:R-:W-:Y:S01]  /*3450*/  FMUL R10, R7.reuse, 0.25 ;  /* 0x3e800000070a7820 */ /* 0x040fe20000400000 */
[C---:B------:R-:W-:Y:S01]  /*3460*/  FSETP.GEU.AND P2, PT, |R7|.reuse, 1.175494350822287508e-38, PT ;  /* 0x008000000700780b */ /* 0x040fe20003f4e200 */
[----:B------:R-:W0:Y:S01]  /*3470*/  SHFL.BFLY PT, R6, R7, 0x2, 0x1f ;  /* 0x0c401f0007067f89 */ /* 0x000e2200000e0000 */
[----:B------:R-:W-:Y:S01]  /*3480*/  FSETP.GT.AND P1, PT, |R7|, 8.50705917302346158658e+37, PT ;  /* 0x7e8000000700780b */ /* 0x000fe20003f24200 */
[----:B-1----:R-:W-:Y:S01]  /*3490*/  FADD R3, -R0, R3 ;  /* 0x0000000300037221 */ /* 0x002fe20000000100 */
[----:B--2---:R-:W-:Y:S02]  /*34a0*/  FADD R16, R16, R5 ;  /* 0x0000000510107221 */ /* 0x004fe40000000000 */
[----:B------:R-:W-:Y:S01]  /*34b0*/  FSEL R10, R10, R7, P1 ;  /* 0x000000070a0a7208 */ /* 0x000fe20000800000 */
[----:B------:R-:W-:-:S04]  /*34c0*/  FMUL R2, R3, R3 ;  /* 0x0000000303027220 */ /* 0x000fc80000400000 */
[----:B------:R-:W-:Y:S02]  /*34d0*/  FMUL R2, R17, R2 ;  /* 0x0000000211027220 */ /* 0x000fe40000400000 */
[----:B------:R-:W-:Y:S02]  /*34e0*/  @!P2 FMUL R10, R10, 16777216 ;  /* 0x4b8000000a0aa820 */ /* 0x000fe40000400000 */
[----:B------:R-:W-:Y:S02]  /*34f0*/  @P1 FMUL R4, R4, 0.25 ;  /* 0x3e80000004041820 */ /* 0x000fe40000400000 */
[----:B------:R-:W1:Y:S02]  /*3500*/  MUFU.RCP R11, R10 ;  /* 0x0000000a000b7308 */ /* 0x000e640000001000 */
[----:B------:R-:W-:Y:S01]  /*3510*/  @!P2 FMUL R4, R4, 16777216 ;  /* 0x4b8000000404a820 */ /* 0x000fe20000400000 */
[C---:B------:R-:W-:Y:S01]  /*3520*/  FSETP.NEU.AND P2, PT, R7.reuse, RZ, PT ;  /* 0x000000ff0700720b */ /* 0x040fe20003f4d000 */
[----:B0-----:R-:W-:-:S04]  /*3530*/  FADD R12, R7, R6 ;  /* 0x00000006070c7221 */ /* 0x001fc80000000000 */
[C---:B------:R-:W-:Y:S01]  /*3540*/  FMUL R13, R12.reuse, 0.25 ;  /* 0x3e8000000c0d7820 */ /* 0x040fe20000400000 */
[C---:B------:R-:W-:Y:S01]  /*3550*/  FSETP.GEU.AND P3, PT, |R12|.reuse, 1.175494350822287508e-38, PT ;  /* 0x008000000c00780b */ /* 0x040fe20003f6e200 */
[----:B-1----:R-:W-:Y:S01]  /*3560*/  FMUL R11, R11, R4 ;  /* 0x000000040b0b7220 */ /* 0x002fe20000400000 */
[----:B------:R-:W-:-:S04]  /*3570*/  FSETP.GT.AND P1, PT, |R12|, 8.50705917302346158658e+37, PT ;  /* 0x7e8000000c00780b */ /* 0x000fc80003f24200 */
[----:B------:R-:W-:Y:S02]  /*3580*/  FSEL R11, R11, RZ, P2 ;  /* 0x000000ff0b0b7208 */ /* 0x000fe40001000000 */
[----:B------:R-:W-:-:S03]  /*3590*/  FSEL R13, R13, R12, P1 ;  /* 0x0000000c0d0d7208 */ /* 0x000fc60000800000 */
[----:B------:R-:W-:Y:S01]  /*35a0*/  FFMA R0, R3, R11, R0 ;  /* 0x0000000b03007223 */ /* 0x000fe20000000000 */
[----:B------:R-:W-:Y:S01]  /*35b0*/  FFMA R2, R11, R2, R16 ;  /* 0x000000020b027223 */ /* 0x000fe20000000010 */
[----:B------:R-:W-:Y:S01]  /*35c0*/  @!P3 FMUL R13, R13, 16777216 ;  /* 0x4b8000000d0db820 */ /* 0x000fe20000400000 */
[----:B------:R-:W0:Y:S01]  /*35d0*/  SHFL.BFLY PT, R11, R12, 0x1, 0x1f ;  /* 0x0c201f000c0b7f89 */ /* 0x000e2200000e0000 */
[----:B------:R-:W-:Y:S01]  /*35e0*/  @P1 FMUL R6, R6, 0.25 ;  /* 0x3e80000006061820 */ /* 0x000fe20000400000 */
[----:B------:R-:W-:Y:S02]  /*35f0*/  FSETP.NEU.AND P1, PT, R12, RZ, PT ;  /* 0x000000ff0c00720b */ /* 0x000fe40003f2d000 */
[----:B------:R-:W1:Y:S01]  /*3600*/  SHFL.BFLY PT, R3, R0, 0x2, 0x1f ;  /* 0x0c401f0000037f89 */ /* 0x000e6200000e0000 */
[----:B------:R-:W2:Y:S01]  /*3610*/  MUFU.RCP R13, R13 ;  /* 0x0000000d000d7308 */ /* 0x000ea20000001000 */
[----:B------:R-:W-:Y:S02]  /*3620*/  @!P3 FMUL R6, R6, 16777216 ;  /* 0x4b8000000606b820 */ /* 0x000fe40000400000 */
[----:B------:R-:W3:Y:S02]  /*3630*/  SHFL.BFLY PT, R5, R2, 0x2, 0x1f ;  /* 0x0c401f0002057f89 */ /* 0x000ee400000e0000 */
[----:B--2---:R-:W-:Y:S01]  /*3640*/  FMUL R6, R13, R6 ;  /* 0x000000060d067220 */ /* 0x004fe20000400000 */
[----:B0-----:R-:W-:-:S04]  /*3650*/  FADD R15, R12, R11 ;  /* 0x0000000b0c0f7221 */ /* 0x001fc80000000000 */
[----:B------:R-:W-:Y:S01]  /*3660*/  FSEL R6, R6, RZ, P1 ;  /* 0x000000ff06067208 */ /* 0x000fe20000800000 */
[----:B-1----:R-:W-:Y:S01]  /*3670*/  FADD R3, -R0, R3 ;  /* 0x0000000300037221 */ /* 0x002fe20000000100 */
[C---:B------:R-:W-:Y:S01]  /*3680*/  FSETP.GEU.AND P2, PT, |R15|.reuse, 1.175494350822287508e-38, PT ;  /* 0x008000000f00780b */ /* 0x040fe20003f4e200 */
[C---:B------:R-:W-:Y:S01]  /*3690*/  FMUL R4, R15.reuse, 0.25 ;  /* 0x3e8000000f047820 */ /* 0x040fe20000400000 */
[----:B------:R-:W-:Y:S01]  /*36a0*/  FSETP.GT.AND P1, PT, |R15|, 8.50705917302346158658e+37, PT ;  /* 0x7e8000000f00780b */ /* 0x000fe20003f24200 */
[----:B---3--:R-:W-:Y:S01]  /*36b0*/  FADD R5, R2, R5 ;  /* 0x0000000502057221 */ /* 0x008fe20000000000 */
[C---:B------:R-:W-:Y:S01]  /*36c0*/  FMUL R2, R3.reuse, R3 ;  /* 0x0000000303027220 */ /* 0x040fe20000400000 */
[----:B------:R-:W-:Y:S01]  /*36d0*/  FFMA R0, R3, R6, R0 ;  /* 0x0000000603007223 */ /* 0x000fe20000000000 */
[----:B------:R-:W-:Y:S02]  /*36e0*/  FSEL R4, R4, R15, P1 ;  /* 0x0000000f04047208 */ /* 0x000fe40000800000 */
[----:B------:R-:W-:-:S02]  /*36f0*/  FMUL R2, R7, R2 ;  /* 0x0000000207027220 */ /* 0x000fc40000400000 */
[----:B------:R-:W0:Y:S02]  /*3700*/  SHFL.BFLY PT, R3, R0, 0x1, 0x1f ;  /* 0x0c201f0000037f89 */ /* 0x000e2400000e0000 */
[----:B------:R-:W-:Y:S01]  /*3710*/  FFMA R2, R6, R2, R5 ;  /* 0x0000000206027223 */ /* 0x000fe20000000005 */
[----:B------:R-:W-:Y:S02]  /*3720*/  @!P2 FMUL R4, R4, 16777216 ;  /* 0x4b8000000404a820 */ /* 0x000fe40000400000 */
[----:B------:R-:W-:Y:S01]  /*3730*/  @P1 FMUL R11, R11, 0.25 ;  /* 0x3e8000000b0b1820 */ /* 0x000fe20000400000 */
[----:B------:R-:W-:Y:S01]  /*3740*/  LOP3.LUT P1, RZ, R23, 0x7, RZ, 0xc0, !PT ;  /* 0x0000000717ff7812 */ /* 0x000fe2000782c0ff */
[----:B------:R-:W1:Y:S02]  /*3750*/  SHFL.BFLY PT, R5, R2, 0x1, 0x1f ;  /* 0x0c201f0002057f89 */ /* 0x000e6400000e0000 */
[----:B------:R-:W2:Y:S01]  /*3760*/  MUFU.RCP R4, R4 ;  /* 0x0000000400047308 */ /* 0x000ea20000001000 */
[----:B------:R-:W-:Y:S01]  /*3770*/  @!P2 FMUL R11, R11, 16777216 ;  /* 0x4b8000000b0ba820 */ /* 0x000fe20000400000 */
[----:B------:R-:W-:-:S02]  /*3780*/  FSETP.NEU.AND P2, PT, R15, RZ, PT ;  /* 0x000000ff0f00720b */ /* 0x000fc40003f4d000 */
[----:B------:R-:W-:Y:S01]  /*3790*/  ISETP.LT.AND P1, PT, R23, 0x200, !P1 ;  /* 0x000002001700780c */ /* 0x000fe20004f21270 */
[----:B0-----:R-:W-:Y:S01]  /*37a0*/  FADD R3, -R0, R3 ;  /* 0x0000000300037221 */ /* 0x001fe20000000100 */
[----:B--2---:R-:W-:-:S11]  /*37b0*/  FMUL R11, R4, R11 ;  /* 0x0000000b040b7220 */ /* 0x004fd60000400000 */
[----:B------:R-:W-:Y:S01]  /*37c0*/  @P1 STS [R22+UR8+0x1000], R15 ;  /* 0x0010000f16001988 */ /* 0x000fe20008000808 */
[----:B------:R-:W-:Y:S01]  /*37d0*/  FMUL R7, R3, R3 ;  /* 0x0000000303077220 */ /* 0x000fe20000400000 */
[----:B------:R-:W-:Y:S01]  /*37e0*/  FSEL R11, R11, RZ, P2 ;  /* 0x000000ff0b0b7208 */ /* 0x000fe20001000000 */
[----:B-1----:R-:W-:Y:S02]  /*37f0*/  FADD R2, R2, R5 ;  /* 0x0000000502027221 */ /* 0x002fe40000000000 */
[----:B------:R-:W-:Y:S01]  /*3800*/  FMUL R12, R12, R7 ;  /* 0x000000070c0c7220 */ /* 0x000fe20000400000 */
[----:B------:R-:W0:Y:S01]  /*3810*/  LDC.64 R4, c[0x0][0x240] ;  /* 0x00009000ff047b82 */ /* 0x000e220000000a00 */
[----:B------:R-:W-:Y:S02]  /*3820*/  FFMA R7, R3, R11, R0 ;  /* 0x0000000b03077223 */ /* 0x000fe40000000000 */
[----:B------:R-:W-:-:S03]  /*3830*/  FFMA R11, R11, R12, R2 ;  /* 0x0000000c0b0b7223 */ /* 0x000fc60000000002 */
[----:B------:R-:W-:Y:S02]  /*3840*/  @P1 STS [R22+UR8], R7 ;  /* 0x0000000716001988 */ /* 0x000fe40008000808 */
[----:B------:R-:W1:Y:S02]  /*3850*/  LDC.64 R2, c[0x0][0x238] ;  /* 0x00008e00ff027b82 */ /* 0x000e640000000a00 */
[----:B------:R-:W-:Y:S06]  /*3860*/  @P1 STS [R22+UR8+0x800], R11 ;  /* 0x0008000b16001988 */ /* 0x000fec0008000808 */
[----:B------:R-:W-:Y:S01]  /*3870*/  BAR.SYNC.DEFER_BLOCKING 0x0 ;  /* 0x0000000000007b1d */ /* 0x000fe20000010000 */
[----:B0-----:R-:W-:-:S04]  /*3880*/  IMAD.WIDE R4, R62, 0x4, R4 ;  /* 0x000000043e047825 */ /* 0x001fc800078e0204 */
[----:B-1----:R-:W-:Y:S01]  /*3890*/  IMAD.WIDE R2, R62, 0x4, R2 ;  /* 0x000000043e027825 */ /* 0x002fe200078e0202 */
[----:B------:R-:W0:Y:S04]  /*38a0*/  LDS R13, [R9+UR8] ;  /* 0x00000008090d7984 */ /* 0x000e280008000800 */
[----:B------:R-:W1:Y:S04]  /*38b0*/  LDS R17, [R9+UR8+0x800] ;  /* 0x0008000809117984 */ /* 0x000e680008000800 */
[----:B0-----:R0:W-:Y:S04]  /*38c0*/  @P0 STG.E desc[UR12][R2.64], R13 ;  /* 0x0000000d02000986 */ /* 0x0011e8000c10190c */
[----:B-1----:R0:W-:Y:S01]  /*38d0*/  @P0 STG.E desc[UR12][R4.64], R17 ;  /* 0x0000001104000986 */ /* 0x0021e2000c10190c */
[----:B------:R-:W-:Y:S05]  /*38e0*/  @!P0 EXIT ;  /* 0x000000000000894d */ /* 0x000fea0003800000 */
[----:B------:R-:W1:Y:S01]  /*38f0*/  LDS R9, [R9+UR8+0x1000] ;  /* 0x0010000809097984 */ /* 0x000e620008000800 */
[----:B0-----:R-:W0:Y:S02]  /*3900*/  LDC.64 R2, c[0x0][0x248] ;  /* 0x00009200ff027b82 */ /* 0x001e240000000a00 */
[----:B0-----:R-:W-:-:S05]  /*3910*/  IMAD.WIDE R62, R62, 0x4, R2 ;  /* 0x000000043e3e7825 */ /* 0x001fca00078e0202 */
[----:B-1----:R-:W-:Y:S01]  /*3920*/  STG.E desc[UR12][R62.64], R9 ;  /* 0x000000093e007986 */ /* 0x002fe2000c10190c */
[----:B------:R-:W-:Y:S05]  /*3930*/  EXIT ;  /* 0x000000000000794d */ /* 0x000fea0003800000 */
.L_x_2:
[----:B------:R-:W-:-:S00]  /*3940*/  BRA `(.L_x_2) ;  /* 0xfffffffc00fc7947 */ /* 0x000fc0000383ffff */
[----:B------:R-:W-:-:S00]  /*3950*/  NOP ;  /* 0x0000000000007918 */ /* 0x000fc00000000000 */
        /* <DEDUP_REMOVED lines=10> */
.L_x_3:


//--------------------- .nv.shared.triton_red_fused__unsafe_index_add_convolution_native_group_norm_32 --------------------------
	.section	.nv.shared.triton_red_fused__unsafe_index_add_convolution_native_group_norm_32,"aw",@nobits
	.sectionflags	@""
	.align	16
	.zero		1024


//--------------------- .nv.constant0.triton_red_fused__unsafe_index_add_convolution_native_group_norm_32 --------------------------
	.section	.nv.constant0.triton_red_fused__unsafe_index_add_convolution_native_group_norm_32,"a",@progbits
	.sectionflags	@""
	.align	4
.nv.constant0.triton_red_fused__unsafe_index_add_convolution_native_group_norm_32:
	.zero		600
